	.target	sm_90a

	.elftype	@"ET_EXEC"


//--------------------- .note.nv.tkinfo           --------------------------
	.section	.note.nv.tkinfo,"",@"SHT_NOTE"
	.sectionflags	@"SHF_NOTE_NV_TKINFO"
	.tkinfo
        /*0018*/ 	.word	0x00000002
        /*0030*/ 	.string	""
        /*0030*/ 	.string	"ptxas"
        /*0030*/ 	.string	"Cuda compilation tools, release 13.0, V13.0.88"
        /*0030*/ 	.string	"Build cuda_13.0.r13.0/compiler.36424714_0"
        /*0030*/ 	.string	"-arch sm_90a -m 64 "



//--------------------- .note.nv.cuinfo           --------------------------
	.section	.note.nv.cuinfo,"",@"SHT_NOTE"
	.sectionflags	@"SHF_NOTE_NV_CUINFO"
        /*0018*/ 	.short	0x0002
        /*001a*/ 	.short	0x005a
        /*001c*/ 	.short	0x0082
	.zero		2


//--------------------- .nv.info                  --------------------------
	.section	.nv.info,"",@"SHT_CUDA_INFO"
	.align	4


	//----- nvinfo : EIATTR_REGCOUNT
	.align		4
        /*0000*/ 	.byte	0x04, 0x2f
        /*0002*/ 	.short	(.L_15 - .L_14)
	.align		4
.L_14:
        /*0004*/ 	.word	index@(_ZN7cutlass13device_kernelINS_4gemm6kernel13GemmUniversalIN4cute5tupleIJiiiiEEENS1_10collective13CollectiveMmaINS1_34MainloopSm90TmaGmmaWarpSpecializedILi3ENS5_IJNS4_1CILi2EEESB_NSA_ILi1EEEEEENS1_35KernelTmaWarpSpecializedCooperativeEEENS5_IJNSA_ILi128EEENSA_ILi256EEESG_EEENS_10tfloat32_tENS5_IJlSC_lEEESJ_SK_NS4_8TiledMMAINS4_8MMA_AtomIJNS4_4SM904GMMA30MMA_64x256x8_F32TF32TF32_SS_TNILNSO_7ScaleInE1ELSQ_1EEEEEENS4_6LayoutINS5_IJSB_SC_SC_EEENS5_IJSC_NSA_ILi0EEESV_EEEEENS5_IJNS4_10UnderscoreESY_SY_EEEEENS4_23SM90_TMA_LOAD_MULTICASTENS4_14ComposedLayoutINS4_7SwizzleILi3ELi4ELi3EEENS4_18smem_ptr_flag_bitsILi32EEENST_INS5_IJNSA_ILi8EEENSA_ILi32EEEEEENS5_IJS18_SC_EEEEEEEvNS4_8identityES11_S1C_vS1D_EENS_8epilogue10collective6detail29Sm90TmaWarpSpecializedAdapterINS1G_15DefaultEpilogueISJ_SK_SK_NS1F_6thread17LinearCombinationISJ_Li1EffLNS1K_9ScaleType4KindE0ELNS_15FloatRoundStyleE2ESJ_EENS1_15EpilogueDefaultEEEEEvvEEEEvNT_6ParamsE)
        /*0008*/ 	.word	0x000000a8


	//----- nvinfo : EIATTR_FRAME_SIZE
	.align		4
.L_15:
        /*000c*/ 	.byte	0x04, 0x11
        /*000e*/ 	.short	(.L_17 - .L_16)
	.align		4
.L_16:
        /*0010*/ 	.word	index@(_ZN7cutlass13device_kernelINS_4gemm6kernel13GemmUniversalIN4cute5tupleIJiiiiEEENS1_10collective13CollectiveMmaINS1_34MainloopSm90TmaGmmaWarpSpecializedILi3ENS5_IJNS4_1CILi2EEESB_NSA_ILi1EEEEEENS1_35KernelTmaWarpSpecializedCooperativeEEENS5_IJNSA_ILi128EEENSA_ILi256EEESG_EEENS_10tfloat32_tENS5_IJlSC_lEEESJ_SK_NS4_8TiledMMAINS4_8MMA_AtomIJNS4_4SM904GMMA30MMA_64x256x8_F32TF32TF32_SS_TNILNSO_7ScaleInE1ELSQ_1EEEEEENS4_6LayoutINS5_IJSB_SC_SC_EEENS5_IJSC_NSA_ILi0EEESV_EEEEENS5_IJNS4_10UnderscoreESY_SY_EEEEENS4_23SM90_TMA_LOAD_MULTICASTENS4_14ComposedLayoutINS4_7SwizzleILi3ELi4ELi3EEENS4_18smem_ptr_flag_bitsILi32EEENST_INS5_IJNSA_ILi8EEENSA_ILi32EEEEEENS5_IJS18_SC_EEEEEEEvNS4_8identityES11_S1C_vS1D_EENS_8epilogue10collective6detail29Sm90TmaWarpSpecializedAdapterINS1G_15DefaultEpilogueISJ_SK_SK_NS1F_6thread17LinearCombinationISJ_Li1EffLNS1K_9ScaleType4KindE0ELNS_15FloatRoundStyleE2ESJ_EENS1_15EpilogueDefaultEEEEEvvEEEEvNT_6ParamsE)
        /*0014*/ 	.word	0x00000000


	//----- nvinfo : EIATTR_MIN_STACK_SIZE
	.align		4
.L_17:
        /*0018*/ 	.byte	0x04, 0x12
        /*001a*/ 	.short	(.L_19 - .L_18)
	.align		4
.L_18:
        /*001c*/ 	.word	index@(_ZN7cutlass13device_kernelINS_4gemm6kernel13GemmUniversalIN4cute5tupleIJiiiiEEENS1_10collective13CollectiveMmaINS1_34MainloopSm90TmaGmmaWarpSpecializedILi3ENS5_IJNS4_1CILi2EEESB_NSA_ILi1EEEEEENS1_35KernelTmaWarpSpecializedCooperativeEEENS5_IJNSA_ILi128EEENSA_ILi256EEESG_EEENS_10tfloat32_tENS5_IJlSC_lEEESJ_SK_NS4_8TiledMMAINS4_8MMA_AtomIJNS4_4SM904GMMA30MMA_64x256x8_F32TF32TF32_SS_TNILNSO_7ScaleInE1ELSQ_1EEEEEENS4_6LayoutINS5_IJSB_SC_SC_EEENS5_IJSC_NSA_ILi0EEESV_EEEEENS5_IJNS4_10UnderscoreESY_SY_EEEEENS4_23SM90_TMA_LOAD_MULTICASTENS4_14ComposedLayoutINS4_7SwizzleILi3ELi4ELi3EEENS4_18smem_ptr_flag_bitsILi32EEENST_INS5_IJNSA_ILi8EEENSA_ILi32EEEEEENS5_IJS18_SC_EEEEEEEvNS4_8identityES11_S1C_vS1D_EENS_8epilogue10collective6detail29Sm90TmaWarpSpecializedAdapterINS1G_15DefaultEpilogueISJ_SK_SK_NS1F_6thread17LinearCombinationISJ_Li1EffLNS1K_9ScaleType4KindE0ELNS_15FloatRoundStyleE2ESJ_EENS1_15EpilogueDefaultEEEEEvvEEEEvNT_6ParamsE)
        /*0020*/ 	.word	0x00000000
.L_19:


//--------------------- .nv.compat                --------------------------
	.section	.nv.compat,"",@"SHT_CUDA_COMPAT_INFO"
	.align	4
        /*0000*/ 	.byte	0x02, 0x09, 0x01, 0x00, 0x02, 0x02, 0x04, 0x00, 0x02, 0x05, 0x05, 0x00, 0x03, 0x07, 0x01, 0x01
        /*0010*/ 	.byte	0x02, 0x03, 0x01, 0x00, 0x02, 0x06, 0x01, 0x00, 0x04, 0x0b, 0x08, 0x00, 0x00, 0x00, 0x00, 0x00
        /*0020*/ 	.byte	0x00, 0x00, 0x00, 0x00


//--------------------- .nv.info._ZN7cutlass13device_kernelINS_4gemm6kernel13GemmUniversalIN4cute5tupleIJiiiiEEENS1_10collective13CollectiveMmaINS1_34MainloopSm90TmaGmmaWarpSpecializedILi3ENS5_IJNS4_1CILi2EEESB_NSA_ILi1EEEEEENS1_35KernelTmaWarpSpecializedCooperativeEEENS5_IJNSA_ILi128EEENSA_ILi256EEESG_EEENS_10tfloat32_tENS5_IJlSC_lEEESJ_SK_NS4_8TiledMMAINS4_8MMA_AtomIJNS4_4SM904GMMA30MMA_64x256x8_F32TF32TF32_SS_TNILNSO_7ScaleInE1ELSQ_1EEEEEENS4_6LayoutINS5_IJSB_SC_SC_EEENS5_IJSC_NSA_ILi0EEESV_EEEEENS5_IJNS4_10UnderscoreESY_SY_EEEEENS4_23SM90_TMA_LOAD_MULTICASTENS4_14ComposedLayoutINS4_7SwizzleILi3ELi4ELi3EEENS4_18smem_ptr_flag_bitsILi32EEENST_INS5_IJNSA_ILi8EEENSA_ILi32EEEEEENS5_IJS18_SC_EEEEEEEvNS4_8identityES11_S1C_vS1D_EENS_8epilogue10collective6detail29Sm90TmaWarpSpecializedAdapterINS1G_15DefaultEpilogueISJ_SK_SK_NS1F_6thread17LinearCombinationISJ_Li1EffLNS1K_9ScaleType4KindE0ELNS_15FloatRoundStyleE2ESJ_EENS1_15EpilogueDefaultEEEEEvvEEEEvNT_6ParamsE --------------------------
	.section	.nv.info._ZN7cutlass13device_kernelINS_4gemm6kernel13GemmUniversalIN4cute5tupleIJiiiiEEENS1_10collective13CollectiveMmaINS1_34MainloopSm90TmaGmmaWarpSpecializedILi3ENS5_IJNS4_1CILi2EEESB_NSA_ILi1EEEEEENS1_35KernelTmaWarpSpecializedCooperativeEEENS5_IJNSA_ILi128EEENSA_ILi256EEESG_EEENS_10tfloat32_tENS5_IJlSC_lEEESJ_SK_NS4_8TiledMMAINS4_8MMA_AtomIJNS4_4SM904GMMA30MMA_64x256x8_F32TF32TF32_SS_TNILNSO_7ScaleInE1ELSQ_1EEEEEENS4_6LayoutINS5_IJSB_SC_SC_EEENS5_IJSC_NSA_ILi0EEESV_EEEEENS5_IJNS4_10UnderscoreESY_SY_EEEEENS4_23SM90_TMA_LOAD_MULTICASTENS4_14ComposedLayoutINS4_7SwizzleILi3ELi4ELi3EEENS4_18smem_ptr_flag_bitsILi32EEENST_INS5_IJNSA_ILi8EEENSA_ILi32EEEEEENS5_IJS18_SC_EEEEEEEvNS4_8identityES11_S1C_vS1D_EENS_8epilogue10collective6detail29Sm90TmaWarpSpecializedAdapterINS1G_15DefaultEpilogueISJ_SK_SK_NS1F_6thread17LinearCombinationISJ_Li1EffLNS1K_9ScaleType4KindE0ELNS_15FloatRoundStyleE2ESJ_EENS1_15EpilogueDefaultEEEEEvvEEEEvNT_6ParamsE,"",@"SHT_CUDA_INFO"
	.sectionflags	@""
	.align	4


	//----- nvinfo : EIATTR_CUDA_API_VERSION
	.align		4
        /*0000*/ 	.byte	0x04, 0x37
        /*0002*/ 	.short	(.L_21 - .L_20)
.L_20:
        /*0004*/ 	.word	0x00000082


	//----- nvinfo : EIATTR_KPARAM_INFO
	.align		4
.L_21:
        /*0008*/ 	.byte	0x04, 0x17
        /*000a*/ 	.short	(.L_23 - .L_22)
.L_22:
        /*000c*/ 	.word	0x00000000
        /*0010*/ 	.short	0x0000
        /*0012*/ 	.short	0x0070
        /*0014*/ 	.byte	0x00, 0xf0, 0x01, 0x10


	//----- nvinfo : EIATTR_SPARSE_MMA_MASK
	.align		4
.L_23:
        /*0018*/ 	.byte	0x03, 0x50
        /*001a*/ 	.short	0x0000


	//----- nvinfo : EIATTR_MAXREG_COUNT
	.align		4
        /*001c*/ 	.byte	0x03, 0x1b
        /*001e*/ 	.short	0x00a8


	//----- nvinfo : EIATTR_NUM_BARRIERS
	.align		4
        /*0020*/ 	.byte	0x02, 0x4c
        /*0022*/ 	.byte	0x01
	.zero		1


	//----- nvinfo : EIATTR_EXTERNS
	.align		4
        /*0024*/ 	.byte	0x04, 0x0f
        /*0026*/ 	.short	(.L_25 - .L_24)


	//   ....[0]....
	.align		4
.L_24:
        /*0028*/ 	.word	index@(__assertfail)


	//----- nvinfo : EIATTR_MERCURY_ISA_VERSION
	.align		4
.L_25:
        /*002c*/ 	.byte	0x03, 0x5f
        /*002e*/ 	.short	0x0101


	//----- nvinfo : EIATTR_INT_WARP_WIDE_INSTR_OFFSETS
	.align		4
        /*0030*/ 	.byte	0x04, 0x31
        /*0032*/ 	.short	(.L_27 - .L_26)


	//   ....[0]....
.L_26:
        /*0034*/ 	.word	0x00000460


	//   ....[1]....
        /*0038*/ 	.word	0x00000490


	//   ....[2]....
        /*003c*/ 	.word	0x00000650


	//----- nvinfo : EIATTR_COOP_GROUP_MASK_REGIDS
	.align		4
.L_27:
        /*0040*/ 	.byte	0x04, 0x29
        /*0042*/ 	.short	(.L_29 - .L_28)


	//   ....[0]....
.L_28:
        /*0044*/ 	.word	0xffffffff


	//   ....[1]....
        /*0048*/ 	.word	0xffffffff


	//   ....[2]....
        /*004c*/ 	.word	0xffffffff


	//   ....[3]....
        /*0050*/ 	.word	0xffffffff


	//   ....[4]....
        /*0054*/ 	.word	0xffffffff


	//   ....[5]....
        /*0058*/ 	.word	0xffffffff


	//----- nvinfo : EIATTR_COOP_GROUP_INSTR_OFFSETS
	.align		4
.L_29:
        /*005c*/ 	.byte	0x04, 0x28
        /*005e*/ 	.short	(.L_31 - .L_30)


	//   ....[0]....
.L_30:
        /*0060*/ 	.word	0x00000060


	//   ....[1]....
        /*0064*/ 	.word	0x00000070


	//   ....[2]....
        /*0068*/ 	.word	0x00000130


	//   ....[3]....
        /*006c*/ 	.word	0x000002b0


	//   ....[4]....
        /*0070*/ 	.word	0x000007d0


	//   ....[5]....
        /*0074*/ 	.word	0x00001220


	//----- nvinfo : EIATTR_REG_RECONFIG
	.align		4
.L_31:
        /*0078*/ 	.byte	0x01, 0x54
	.zero		2


	//----- nvinfo : EIATTR_SYSCALL_OFFSETS
	.align		4
        /*007c*/ 	.byte	0x04, 0x46
        /*007e*/ 	.short	(.L_33 - .L_32)


	//   ....[0]....
.L_32:
        /*0080*/ 	.word	0x000013e0


	//----- nvinfo : EIATTR_MBARRIER_INSTR_OFFSETS
	.align		4
.L_33:
        /*0084*/ 	.byte	0x04, 0x39
        /*0086*/ 	.short	(.L_35 - .L_34)


	//   ....[0]....
.L_34:
        /*0088*/ 	.word	0x00000230
        /*008c*/ 	.word	0x000000ff
        /*0090*/ 	.word	0x00000000
        /*0094*/ 	.short	0x0100
        /*0096*/ 	.byte	0x08
	.zero		1


	//   ....[1]....
        /*0098*/ 	.word	0x00000240
        /*009c*/ 	.word	0x000000ff
        /*00a0*/ 	.word	0x00000018
        /*00a4*/ 	.short	0x0100
        /*00a6*/ 	.byte	0x08
	.zero		1


	//   ....[2]....
        /*00a8*/ 	.word	0x00000250
        /*00ac*/ 	.word	0x000000ff
        /*00b0*/ 	.word	0x00000008
        /*00b4*/ 	.short	0x0100
        /*00b6*/ 	.byte	0x08
	.zero		1


	//   ....[3]....
        /*00b8*/ 	.word	0x00000260
        /*00bc*/ 	.word	0x000000ff
        /*00c0*/ 	.word	0x00000020
        /*00c4*/ 	.short	0x0100
        /*00c6*/ 	.byte	0x08
	.zero		1


	//   ....[4]....
        /*00c8*/ 	.word	0x00000270
        /*00cc*/ 	.word	0x000000ff
        /*00d0*/ 	.word	0x00000010
        /*00d4*/ 	.short	0x0100
        /*00d6*/ 	.byte	0x08
	.zero		1


	//   ....[5]....
        /*00d8*/ 	.word	0x00000280
        /*00dc*/ 	.word	0x000000ff
        /*00e0*/ 	.word	0x00000028
        /*00e4*/ 	.short	0x0100
        /*00e6*/ 	.byte	0x08
	.zero		1


	//   ....[6]....
        /*00e8*/ 	.word	0x000006d0
        /*00ec*/ 	.word	0x000000ff
        /*00f0*/ 	.word	0x00000040
        /*00f4*/ 	.short	0x0100
        /*00f6*/ 	.byte	0x06
	.zero		1


	//   ....[7]....
        /*00f8*/ 	.word	0x00000760
        /*00fc*/ 	.word	0x000000ff
        /*0100*/ 	.word	0x00000048
        /*0104*/ 	.short	0x0100
        /*0106*/ 	.byte	0x06
	.zero		1


	//   ....[8]....
        /*0108*/ 	.word	0x000014a0
        /*010c*/ 	.word	0x00000003
        /*0110*/ 	.word	0x00000000
        /*0114*/ 	.short	0x010a
        /*0116*/ 	.byte	0x3f
	.zero		1


	//   ....[9]....
        /*0118*/ 	.word	0x000014e0
        /*011c*/ 	.word	0x00000003
        /*0120*/ 	.word	0x00000000
        /*0124*/ 	.short	0x010a
        /*0126*/ 	.byte	0x3f
	.zero		1


	//   ....[10]....
        /*0128*/ 	.word	0x00001ed0
        /*012c*/ 	.word	0x00000005
        /*0130*/ 	.word	0x00000000
        /*0134*/ 	.short	0x010a
        /*0136*/ 	.byte	0x3f
	.zero		1


	//   ....[11]....
        /*0138*/ 	.word	0x00001f10
        /*013c*/ 	.word	0x00000005
        /*0140*/ 	.word	0x00000000
        /*0144*/ 	.short	0x010a
        /*0146*/ 	.byte	0x3f
	.zero		1


	//   ....[12]....
        /*0148*/ 	.word	0x00002780
        /*014c*/ 	.word	0x00000005
        /*0150*/ 	.word	0x00000000
        /*0154*/ 	.short	0x0101
        /*0156*/ 	.byte	0x3f
	.zero		1


	//   ....[13]....
        /*0158*/ 	.word	0x000029a0
        /*015c*/ 	.word	0x00000003
        /*0160*/ 	.word	0x00000000
        /*0164*/ 	.short	0x0101
        /*0166*/ 	.byte	0x3f
	.zero		1


	//   ....[14]....
        /*0168*/ 	.word	0x0000b850
        /*016c*/ 	.word	0x0000000e
        /*0170*/ 	.word	0x00000018
        /*0174*/ 	.short	0x010a
        /*0176*/ 	.byte	0x3f
	.zero		1


	//   ....[15]....
        /*0178*/ 	.word	0x0000be20
        /*017c*/ 	.word	0x00000006
        /*0180*/ 	.word	0x00000048
        /*0184*/ 	.short	0x0101
        /*0186*/ 	.byte	0x3f
	.zero		1


	//   ....[16]....
        /*0188*/ 	.word	0x0000c550
        /*018c*/ 	.word	0x00000007
        /*0190*/ 	.word	0x00000000
        /*0194*/ 	.short	0x010a
        /*0196*/ 	.byte	0x3f
	.zero		1


	//   ....[17]....
        /*0198*/ 	.word	0x0000c5d0
        /*019c*/ 	.word	0x00000009
        /*01a0*/ 	.word	0x00000000
        /*01a4*/ 	.short	0x010a
        /*01a6*/ 	.byte	0x3f
	.zero		1


	//   ....[18]....
        /*01a8*/ 	.word	0x0000c660
        /*01ac*/ 	.word	0x00000003
        /*01b0*/ 	.word	0x00000000
        /*01b4*/ 	.short	0x010a
        /*01b6*/ 	.byte	0x3f
	.zero		1


	//   ....[19]....
        /*01b8*/ 	.word	0x0000c6c0
        /*01bc*/ 	.word	0x00000003
        /*01c0*/ 	.word	0x00000000
        /*01c4*/ 	.short	0x010a
        /*01c6*/ 	.byte	0x3f
	.zero		1


	//   ....[20]....
        /*01c8*/ 	.word	0x0000c710
        /*01cc*/ 	.word	0x00000005
        /*01d0*/ 	.word	0x00000000
        /*01d4*/ 	.short	0x010a
        /*01d6*/ 	.byte	0x3f
	.zero		1


	//   ....[21]....
        /*01d8*/ 	.word	0x0000c7e0
        /*01dc*/ 	.word	0x0000000e
        /*01e0*/ 	.word	0x00000018
        /*01e4*/ 	.short	0x010a
        /*01e6*/ 	.byte	0x3f
	.zero		1


	//   ....[22]....
        /*01e8*/ 	.word	0x0000c8b0
        /*01ec*/ 	.word	0x00000007
        /*01f0*/ 	.word	0x00000000
        /*01f4*/ 	.short	0x010a
        /*01f6*/ 	.byte	0x3f
	.zero		1


	//   ....[23]....
        /*01f8*/ 	.word	0x0000c900
        /*01fc*/ 	.word	0x00000009
        /*0200*/ 	.word	0x00000000
        /*0204*/ 	.short	0x010a
        /*0206*/ 	.byte	0x3f
	.zero		1


	//----- nvinfo : EIATTR_NUM_MBARRIERS
	.align		4
.L_35:
        /*0208*/ 	.byte	0x03, 0x38
        /*020a*/ 	.short	0x0008


	//----- nvinfo : EIATTR_EXIT_INSTR_OFFSETS
	.align		4
        /*020c*/ 	.byte	0x04, 0x1c
        /*020e*/ 	.short	(.L_37 - .L_36)


	//   ....[0]....
.L_36:
        /*0210*/ 	.word	0x00000930


	//   ....[1]....
        /*0214*/ 	.word	0x00001150


	//   ....[2]....
        /*0218*/ 	.word	0x0000ae90


	//   ....[3]....
        /*021c*/ 	.word	0x0000b3f0


	//   ....[4]....
        /*0220*/ 	.word	0x0000c6b0


	//----- nvinfo : EIATTR_MAX_THREADS
	.align		4
.L_37:
        /*0224*/ 	.byte	0x04, 0x05
        /*0226*/ 	.short	(.L_39 - .L_38)
.L_38:
        /*0228*/ 	.word	0x00000180
        /*022c*/ 	.word	0x00000001
        /*0230*/ 	.word	0x00000001


	//----- nvinfo : EIATTR_CRS_STACK_SIZE
	.align		4
.L_39:
        /*0234*/ 	.byte	0x04, 0x1e
        /*0236*/ 	.short	(.L_41 - .L_40)
.L_40:
        /*0238*/ 	.word	0x00000000


	//----- nvinfo : EIATTR_CBANK_PARAM_SIZE
	.align		4
.L_41:
        /*023c*/ 	.byte	0x03, 0x19
        /*023e*/ 	.short	0x0470


	//----- nvinfo : EIATTR_PARAM_CBANK
	.align		4
        /*0240*/ 	.byte	0x04, 0x0a
        /*0242*/ 	.short	(.L_43 - .L_42)
	.align		4
.L_42:
        /*0244*/ 	.word	index@(.nv.constant0._ZN7cutlass13device_kernelINS_4gemm6kernel13GemmUniversalIN4cute5tupleIJiiiiEEENS1_10collective13CollectiveMmaINS1_34MainloopSm90TmaGmmaWarpSpecializedILi3ENS5_IJNS4_1CILi2EEESB_NSA_ILi1EEEEEENS1_35KernelTmaWarpSpecializedCooperativeEEENS5_IJNSA_ILi128EEENSA_ILi256EEESG_EEENS_10tfloat32_tENS5_IJlSC_lEEESJ_SK_NS4_8TiledMMAINS4_8MMA_AtomIJNS4_4SM904GMMA30MMA_64x256x8_F32TF32TF32_SS_TNILNSO_7ScaleInE1ELSQ_1EEEEEENS4_6LayoutINS5_IJSB_SC_SC_EEENS5_IJSC_NSA_ILi0EEESV_EEEEENS5_IJNS4_10UnderscoreESY_SY_EEEEENS4_23SM90_TMA_LOAD_MULTICASTENS4_14ComposedLayoutINS4_7SwizzleILi3ELi4ELi3EEENS4_18smem_ptr_flag_bitsILi32EEENST_INS5_IJNSA_ILi8EEENSA_ILi32EEEEEENS5_IJS18_SC_EEEEEEEvNS4_8identityES11_S1C_vS1D_EENS_8epilogue10collective6detail29Sm90TmaWarpSpecializedAdapterINS1G_15DefaultEpilogueISJ_SK_SK_NS1F_6thread17LinearCombinationISJ_Li1EffLNS1K_9ScaleType4KindE0ELNS_15FloatRoundStyleE2ESJ_EENS1_15EpilogueDefaultEEEEEvvEEEEvNT_6ParamsE)
        /*0248*/ 	.short	0x0210
        /*024a*/ 	.short	0x0470


	//----- nvinfo : EIATTR_SW_WAR
	.align		4
.L_43:
        /*024c*/ 	.byte	0x04, 0x36
        /*024e*/ 	.short	(.L_45 - .L_44)
.L_44:
        /*0250*/ 	.word	0x00000008
.L_45:


//--------------------- .nv.callgraph             --------------------------
	.section	.nv.callgraph,"",@"SHT_CUDA_CALLGRAPH"
	.align	4
	.sectionentsize	8
	.align		4
        /*0000*/ 	.word	0x00000000
	.align		4
        /*0004*/ 	.word	0xffffffff
	.align		4
        /*0008*/ 	.word	index@(_ZN7cutlass13device_kernelINS_4gemm6kernel13GemmUniversalIN4cute5tupleIJiiiiEEENS1_10collective13CollectiveMmaINS1_34MainloopSm90TmaGmmaWarpSpecializedILi3ENS5_IJNS4_1CILi2EEESB_NSA_ILi1EEEEEENS1_35KernelTmaWarpSpecializedCooperativeEEENS5_IJNSA_ILi128EEENSA_ILi256EEESG_EEENS_10tfloat32_tENS5_IJlSC_lEEESJ_SK_NS4_8TiledMMAINS4_8MMA_AtomIJNS4_4SM904GMMA30MMA_64x256x8_F32TF32TF32_SS_TNILNSO_7ScaleInE1ELSQ_1EEEEEENS4_6LayoutINS5_IJSB_SC_SC_EEENS5_IJSC_NSA_ILi0EEESV_EEEEENS5_IJNS4_10UnderscoreESY_SY_EEEEENS4_23SM90_TMA_LOAD_MULTICASTENS4_14ComposedLayoutINS4_7SwizzleILi3ELi4ELi3EEENS4_18smem_ptr_flag_bitsILi32EEENST_INS5_IJNSA_ILi8EEENSA_ILi32EEEEEENS5_IJS18_SC_EEEEEEEvNS4_8identityES11_S1C_vS1D_EENS_8epilogue10collective6detail29Sm90TmaWarpSpecializedAdapterINS1G_15DefaultEpilogueISJ_SK_SK_NS1F_6thread17LinearCombinationISJ_Li1EffLNS1K_9ScaleType4KindE0ELNS_15FloatRoundStyleE2ESJ_EENS1_15EpilogueDefaultEEEEEvvEEEEvNT_6ParamsE)
	.align		4
        /*000c*/ 	.word	index@(__assertfail)
	.align		4
        /*0010*/ 	.word	0x00000000
	.align		4
        /*0014*/ 	.word	0xfffffffe
	.align		4
        /*0018*/ 	.word	0x00000000
	.align		4
        /*001c*/ 	.word	0xfffffffd
	.align		4
        /*0020*/ 	.word	0x00000000
	.align		4
        /*0024*/ 	.word	0xfffffffc


//--------------------- .nv.constant4             --------------------------
	.section	.nv.constant4,"a",@progbits
	.align	8
	.align		8
.nv.constant4:
        /*0000*/ 	.dword	__assertfail
	.align		8
        /*0008*/ 	.dword	__unnamed_1
	.align		8
        /*0010*/ 	.dword	_ZN39_INTERNAL_f14c6f69_4_k_cu_7f415fe3_69694cuda3std3__45__cpo5beginE
	.align		8
        /*0018*/ 	.dword	_ZN39_INTERNAL_f14c6f69_4_k_cu_7f415fe3_69694cuda3std3__45__cpo3endE
	.align		8
        /*0020*/ 	.dword	_ZN39_INTERNAL_f14c6f69_4_k_cu_7f415fe3_69694cuda3std3__45__cpo6cbeginE
	.align		8
        /*0028*/ 	.dword	_ZN39_INTERNAL_f14c6f69_4_k_cu_7f415fe3_69694cuda3std3__45__cpo4cendE
	.align		8
        /*0030*/ 	.dword	_ZN39_INTERNAL_f14c6f69_4_k_cu_7f415fe3_69694cuda3std3__441_GLOBAL__N__f14c6f69_4_k_cu_7f415fe3_69696ignoreE
	.align		8
        /*0038*/ 	.dword	_ZN39_INTERNAL_f14c6f69_4_k_cu_7f415fe3_69694cuda3std3__419piecewise_constructE
	.align		8
        /*0040*/ 	.dword	_ZN39_INTERNAL_f14c6f69_4_k_cu_7f415fe3_69694cuda3std3__48in_placeE
	.align		8
        /*0048*/ 	.dword	_ZN39_INTERNAL_f14c6f69_4_k_cu_7f415fe3_69694cuda3std6ranges3__45__cpo4swapE
	.align		8
        /*0050*/ 	.dword	_ZN39_INTERNAL_f14c6f69_4_k_cu_7f415fe3_69694cuda3std6ranges3__45__cpo9iter_moveE
	.align		8
        /*0058*/ 	.dword	_ZN39_INTERNAL_f14c6f69_4_k_cu_7f415fe3_69694cute7productE
	.align		8
        /*0060*/ 	.dword	_ZN39_INTERNAL_f14c6f69_4_k_cu_7f415fe3_69694cute1_E
	.align		8
        /*0068*/ 	.dword	$str$22
	.align		8
        /*0070*/ 	.dword	$str$23


//--------------------- .text._ZN7cutlass13device_kernelINS_4gemm6kernel13GemmUniversalIN4cute5tupleIJiiiiEEENS1_10collective13CollectiveMmaINS1_34MainloopSm90TmaGmmaWarpSpecializedILi3ENS5_IJNS4_1CILi2EEESB_NSA_ILi1EEEEEENS1_35KernelTmaWarpSpecializedCooperativeEEENS5_IJNSA_ILi128EEENSA_ILi256EEESG_EEENS_10tfloat32_tENS5_IJlSC_lEEESJ_SK_NS4_8TiledMMAINS4_8MMA_AtomIJNS4_4SM904GMMA30MMA_64x256x8_F32TF32TF32_SS_TNILNSO_7ScaleInE1ELSQ_1EEEEEENS4_6LayoutINS5_IJSB_SC_SC_EEENS5_IJSC_NSA_ILi0EEESV_EEEEENS5_IJNS4_10UnderscoreESY_SY_EEEEENS4_23SM90_TMA_LOAD_MULTICASTENS4_14ComposedLayoutINS4_7SwizzleILi3ELi4ELi3EEENS4_18smem_ptr_flag_bitsILi32EEENST_INS5_IJNSA_ILi8EEENSA_ILi32EEEEEENS5_IJS18_SC_EEEEEEEvNS4_8identityES11_S1C_vS1D_EENS_8epilogue10collective6detail29Sm90TmaWarpSpecializedAdapterINS1G_15DefaultEpilogueISJ_SK_SK_NS1F_6thread17LinearCombinationISJ_Li1EffLNS1K_9ScaleType4KindE0ELNS_15FloatRoundStyleE2ESJ_EENS1_15EpilogueDefaultEEEEEvvEEEEvNT_6ParamsE --------------------------
	.section	.text._ZN7cutlass13device_kernelINS_4gemm6kernel13GemmUniversalIN4cute5tupleIJiiiiEEENS1_10collective13CollectiveMmaINS1_34MainloopSm90TmaGmmaWarpSpecializedILi3ENS5_IJNS4_1CILi2EEESB_NSA_ILi1EEEEEENS1_35KernelTmaWarpSpecializedCooperativeEEENS5_IJNSA_ILi128EEENSA_ILi256EEESG_EEENS_10tfloat32_tENS5_IJlSC_lEEESJ_SK_NS4_8TiledMMAINS4_8MMA_AtomIJNS4_4SM904GMMA30MMA_64x256x8_F32TF32TF32_SS_TNILNSO_7ScaleInE1ELSQ_1EEEEEENS4_6LayoutINS5_IJSB_SC_SC_EEENS5_IJSC_NSA_ILi0EEESV_EEEEENS5_IJNS4_10UnderscoreESY_SY_EEEEENS4_23SM90_TMA_LOAD_MULTICASTENS4_14ComposedLayoutINS4_7SwizzleILi3ELi4ELi3EEENS4_18smem_ptr_flag_bitsILi32EEENST_INS5_IJNSA_ILi8EEENSA_ILi32EEEEEENS5_IJS18_SC_EEEEEEEvNS4_8identityES11_S1C_vS1D_EENS_8epilogue10collective6detail29Sm90TmaWarpSpecializedAdapterINS1G_15DefaultEpilogueISJ_SK_SK_NS1F_6thread17LinearCombinationISJ_Li1EffLNS1K_9ScaleType4KindE0ELNS_15FloatRoundStyleE2ESJ_EENS1_15EpilogueDefaultEEEEEvvEEEEvNT_6ParamsE,"ax",@progbits
	.align	128
.text._ZN7cutlass13device_kernelINS_4gemm6kernel13GemmUniversalIN4cute5tupleIJiiiiEEENS1_10collective13CollectiveMmaINS1_34MainloopSm90TmaGmmaWarpSpecializedILi3ENS5_IJNS4_1CILi2EEESB_NSA_ILi1EEEEEENS1_35KernelTmaWarpSpecializedCooperativeEEENS5_IJNSA_ILi128EEENSA_ILi256EEESG_EEENS_10tfloat32_tENS5_IJlSC_lEEESJ_SK_NS4_8TiledMMAINS4_8MMA_AtomIJNS4_4SM904GMMA30MMA_64x256x8_F32TF32TF32_SS_TNILNSO_7ScaleInE1ELSQ_1EEEEEENS4_6LayoutINS5_IJSB_SC_SC_EEENS5_IJSC_NSA_ILi0EEESV_EEEEENS5_IJNS4_10UnderscoreESY_SY_EEEEENS4_23SM90_TMA_LOAD_MULTICASTENS4_14ComposedLayoutINS4_7SwizzleILi3ELi4ELi3EEENS4_18smem_ptr_flag_bitsILi32EEENST_INS5_IJNSA_ILi8EEENSA_ILi32EEEEEENS5_IJS18_SC_EEEEEEEvNS4_8identityES11_S1C_vS1D_EENS_8epilogue10collective6detail29Sm90TmaWarpSpecializedAdapterINS1G_15DefaultEpilogueISJ_SK_SK_NS1F_6thread17LinearCombinationISJ_Li1EffLNS1K_9ScaleType4KindE0ELNS_15FloatRoundStyleE2ESJ_EENS1_15EpilogueDefaultEEEEEvvEEEEvNT_6ParamsE:
        .type           _ZN7cutlass13device_kernelINS_4gemm6kernel13GemmUniversalIN4cute5tupleIJiiiiEEENS1_10collective13CollectiveMmaINS1_34MainloopSm90TmaGmmaWarpSpecializedILi3ENS5_IJNS4_1CILi2EEESB_NSA_ILi1EEEEEENS1_35KernelTmaWarpSpecializedCooperativeEEENS5_IJNSA_ILi128EEENSA_ILi256EEESG_EEENS_10tfloat32_tENS5_IJlSC_lEEESJ_SK_NS4_8TiledMMAINS4_8MMA_AtomIJNS4_4SM904GMMA30MMA_64x256x8_F32TF32TF32_SS_TNILNSO_7ScaleInE1ELSQ_1EEEEEENS4_6LayoutINS5_IJSB_SC_SC_EEENS5_IJSC_NSA_ILi0EEESV_EEEEENS5_IJNS4_10UnderscoreESY_SY_EEEEENS4_23SM90_TMA_LOAD_MULTICASTENS4_14ComposedLayoutINS4_7SwizzleILi3ELi4ELi3EEENS4_18smem_ptr_flag_bitsILi32EEENST_INS5_IJNSA_ILi8EEENSA_ILi32EEEEEENS5_IJS18_SC_EEEEEEEvNS4_8identityES11_S1C_vS1D_EENS_8epilogue10collective6detail29Sm90TmaWarpSpecializedAdapterINS1G_15DefaultEpilogueISJ_SK_SK_NS1F_6thread17LinearCombinationISJ_Li1EffLNS1K_9ScaleType4KindE0ELNS_15FloatRoundStyleE2ESJ_EENS1_15EpilogueDefaultEEEEEvvEEEEvNT_6ParamsE,@function
        .size           _ZN7cutlass13device_kernelINS_4gemm6kernel13GemmUniversalIN4cute5tupleIJiiiiEEENS1_10collective13CollectiveMmaINS1_34MainloopSm90TmaGmmaWarpSpecializedILi3ENS5_IJNS4_1CILi2EEESB_NSA_ILi1EEEEEENS1_35KernelTmaWarpSpecializedCooperativeEEENS5_IJNSA_ILi128EEENSA_ILi256EEESG_EEENS_10tfloat32_tENS5_IJlSC_lEEESJ_SK_NS4_8TiledMMAINS4_8MMA_AtomIJNS4_4SM904GMMA30MMA_64x256x8_F32TF32TF32_SS_TNILNSO_7ScaleInE1ELSQ_1EEEEEENS4_6LayoutINS5_IJSB_SC_SC_EEENS5_IJSC_NSA_ILi0EEESV_EEEEENS5_IJNS4_10UnderscoreESY_SY_EEEEENS4_23SM90_TMA_LOAD_MULTICASTENS4_14ComposedLayoutINS4_7SwizzleILi3ELi4ELi3EEENS4_18smem_ptr_flag_bitsILi32EEENST_INS5_IJNSA_ILi8EEENSA_ILi32EEEEEENS5_IJS18_SC_EEEEEEEvNS4_8identityES11_S1C_vS1D_EENS_8epilogue10collective6detail29Sm90TmaWarpSpecializedAdapterINS1G_15DefaultEpilogueISJ_SK_SK_NS1F_6thread17LinearCombinationISJ_Li1EffLNS1K_9ScaleType4KindE0ELNS_15FloatRoundStyleE2ESJ_EENS1_15EpilogueDefaultEEEEEvvEEEEvNT_6ParamsE,(.L_x_325 - _ZN7cutlass13device_kernelINS_4gemm6kernel13GemmUniversalIN4cute5tupleIJiiiiEEENS1_10collective13CollectiveMmaINS1_34MainloopSm90TmaGmmaWarpSpecializedILi3ENS5_IJNS4_1CILi2EEESB_NSA_ILi1EEEEEENS1_35KernelTmaWarpSpecializedCooperativeEEENS5_IJNSA_ILi128EEENSA_ILi256EEESG_EEENS_10tfloat32_tENS5_IJlSC_lEEESJ_SK_NS4_8TiledMMAINS4_8MMA_AtomIJNS4_4SM904GMMA30MMA_64x256x8_F32TF32TF32_SS_TNILNSO_7ScaleInE1ELSQ_1EEEEEENS4_6LayoutINS5_IJSB_SC_SC_EEENS5_IJSC_NSA_ILi0EEESV_EEEEENS5_IJNS4_10UnderscoreESY_SY_EEEEENS4_23SM90_TMA_LOAD_MULTICASTENS4_14ComposedLayoutINS4_7SwizzleILi3ELi4ELi3EEENS4_18smem_ptr_flag_bitsILi32EEENST_INS5_IJNSA_ILi8EEENSA_ILi32EEEEEENS5_IJS18_SC_EEEEEEEvNS4_8identityES11_S1C_vS1D_EENS_8epilogue10collective6detail29Sm90TmaWarpSpecializedAdapterINS1G_15DefaultEpilogueISJ_SK_SK_NS1F_6thread17LinearCombinationISJ_Li1EffLNS1K_9ScaleType4KindE0ELNS_15FloatRoundStyleE2ESJ_EENS1_15EpilogueDefaultEEEEEvvEEEEvNT_6ParamsE)
        .other          _ZN7cutlass13device_kernelINS_4gemm6kernel13GemmUniversalIN4cute5tupleIJiiiiEEENS1_10collective13CollectiveMmaINS1_34MainloopSm90TmaGmmaWarpSpecializedILi3ENS5_IJNS4_1CILi2EEESB_NSA_ILi1EEEEEENS1_35KernelTmaWarpSpecializedCooperativeEEENS5_IJNSA_ILi128EEENSA_ILi256EEESG_EEENS_10tfloat32_tENS5_IJlSC_lEEESJ_SK_NS4_8TiledMMAINS4_8MMA_AtomIJNS4_4SM904GMMA30MMA_64x256x8_F32TF32TF32_SS_TNILNSO_7ScaleInE1ELSQ_1EEEEEENS4_6LayoutINS5_IJSB_SC_SC_EEENS5_IJSC_NSA_ILi0EEESV_EEEEENS5_IJNS4_10UnderscoreESY_SY_EEEEENS4_23SM90_TMA_LOAD_MULTICASTENS4_14ComposedLayoutINS4_7SwizzleILi3ELi4ELi3EEENS4_18smem_ptr_flag_bitsILi32EEENST_INS5_IJNSA_ILi8EEENSA_ILi32EEEEEENS5_IJS18_SC_EEEEEEEvNS4_8identityES11_S1C_vS1D_EENS_8epilogue10collective6detail29Sm90TmaWarpSpecializedAdapterINS1G_15DefaultEpilogueISJ_SK_SK_NS1F_6thread17LinearCombinationISJ_Li1EffLNS1K_9ScaleType4KindE0ELNS_15FloatRoundStyleE2ESJ_EENS1_15EpilogueDefaultEEEEEvvEEEEvNT_6ParamsE,@"STO_CUDA_ENTRY STV_DEFAULT"
_ZN7cutlass13device_kernelINS_4gemm6kernel13GemmUniversalIN4cute5tupleIJiiiiEEENS1_10collective13CollectiveMmaINS1_34MainloopSm90TmaGmmaWarpSpecializedILi3ENS5_IJNS4_1CILi2EEESB_NSA_ILi1EEEEEENS1_35KernelTmaWarpSpecializedCooperativeEEENS5_IJNSA_ILi128EEENSA_ILi256EEESG_EEENS_10tfloat32_tENS5_IJlSC_lEEESJ_SK_NS4_8TiledMMAINS4_8MMA_AtomIJNS4_4SM904GMMA30MMA_64x256x8_F32TF32TF32_SS_TNILNSO_7ScaleInE1ELSQ_1EEEEEENS4_6LayoutINS5_IJSB_SC_SC_EEENS5_IJSC_NSA_ILi0EEESV_EEEEENS5_IJNS4_10UnderscoreESY_SY_EEEEENS4_23SM90_TMA_LOAD_MULTICASTENS4_14ComposedLayoutINS4_7SwizzleILi3ELi4ELi3EEENS4_18smem_ptr_flag_bitsILi32EEENST_INS5_IJNSA_ILi8EEENSA_ILi32EEEEEENS5_IJS18_SC_EEEEEEEvNS4_8identityES11_S1C_vS1D_EENS_8epilogue10collective6detail29Sm90TmaWarpSpecializedAdapterINS1G_15DefaultEpilogueISJ_SK_SK_NS1F_6thread17LinearCombinationISJ_Li1EffLNS1K_9ScaleType4KindE0ELNS_15FloatRoundStyleE2ESJ_EENS1_15EpilogueDefaultEEEEEvvEEEEvNT_6ParamsE:
[----:B------:R-:W0:Y:S01]  /*0000*/  LDC R1, c[0x0][0x28] ;  /* 0x00000a00ff017b82 */ /* 0x000e220000000800 */
[----:B------:R-:W1:Y:S01]  /*0010*/  S2R R18, SR_TID.X ;  /* 0x0000000000127919 */ /* 0x000e620000002100 */
[----:B------:R-:W-:Y:S01]  /*0020*/  ELECT P0, URZ, PT ;  /* 0x00000000003f782f */ /* 0x000fe20003800000 */
[----:B------:R-:W-:Y:S01]  /*0030*/  BSSY B0, `(.L_x_0) ;  /* 0x000000f000007945 */ /* 0x000fe20003800000 */
[--C-:B-1----:R-:W-:Y:S02]  /*0040*/  SHF.R.U32.HI R0, RZ, 0x5, R18.reuse ;  /* 0x00000005ff007819 */ /* 0x102fe40000011612 */
[----:B------:R-:W-:-:S03]  /*0050*/  SHF.R.U32.HI R3, RZ, 0x7, R18 ;  /* 0x00000007ff037819 */ /* 0x000fc60000011612 */
[----:B------:R-:W1:Y:S04]  /*0060*/  SHFL.IDX PT, R2, R0, RZ, 0x1f ;  /* 0x00001fff00027589 */ /* 0x000e6800000e0000 */
[----:B------:R2:W3:Y:S01]  /*0070*/  SHFL.IDX PT, R5, R3, RZ, 0x1f ;  /* 0x00001fff03057589 */ /* 0x0004e200000e0000 */
[----:B-1----:R-:W-:-:S13]  /*0080*/  ISETP.NE.OR P0, PT, R2, RZ, !P0 ;  /* 0x000000ff0200720c */ /* 0x002fda0004705670 */
[----:B0-23--:R-:W-:Y:S05]  /*0090*/  @P0 BRA `(.L_x_1) ;  /* 0x0000000000200947 */ /* 0x00dfea0003800000 */
[----:B------:R-:W-:Y:S02]  /*00a0*/  ULDC.64 UR4, c[0x0][0x198] ;  /* 0x0000660000047ab9 */ /* 0x000fe40000000a00 */
[----:B------:R-:W-:Y:S02]  /*00b0*/  UIADD3 UR6, UP0, UR4, 0xf0, URZ ;  /* 0x000000f004067890 */ /* 0x000fe4000ff1e03f */
[----:B------:R-:W-:Y:S02]  /*00c0*/  UIADD3 UR4, UP1, UR4, 0x1f0, URZ ;  /* 0x000001f004047890 */ /* 0x000fe4000ff3e03f */
[----:B------:R-:W-:Y:S02]  /*00d0*/  UIADD3.X UR7, URZ, UR5, URZ, UP0, !UPT ;  /* 0x000000053f077290 */ /* 0x000fe400087fe43f */
[----:B------:R-:W-:-:S07]  /*00e0*/  UIADD3.X UR5, URZ, UR5, URZ, UP1, !UPT ;  /* 0x000000053f057290 */ /* 0x000fce0008ffe43f */
[----:B------:R0:W-:Y:S02]  /*00f0*/  UTMACCTL.PF [UR6] ;  /* 0x00000000060079b9 */ /* 0x0001e40008040000 */
[----:B------:R0:W-:Y:S02]  /*0100*/  UTMACCTL.PF [UR4] ;  /* 0x00000000040079b9 */ /* 0x0001e40008040000 */
[----:B0-----:R-:W-:Y:S01]  /*0110*/  NOP ;  /* 0x0000000000007918 */ /* 0x001fe20000000000 */
.L_x_1:
[----:B------:R-:W-:Y:S05]  /*0120*/  BSYNC B0 ;  /* 0x0000000000007941 */ /* 0x000fea0003800000 */
.L_x_0:
[----:B------:R-:W0:Y:S02]  /*0130*/  SHFL.IDX PT, R3, R0, RZ, 0x1f ;  /* 0x00001fff00037589 */ /* 0x000e2400000e0000 */
[----:B0-----:R-:W-:-:S13]  /*0140*/  ISETP.NE.AND P0, PT, R3, RZ, PT ;  /* 0x000000ff0300720c */ /* 0x001fda0003f05270 */
[----:B------:R-:W-:Y:S05]  /*0150*/  @P0 BRA `(.L_x_2) ;  /* 0x0000000000500947 */ /* 0x000fea0003800000 */
[----:B------:R-:W0:Y:S01]  /*0160*/  S2UR UR8, SR_CgaCtaId ;  /* 0x00000000000879c3 */ /* 0x000e220000008800 */
[----:B------:R-:W-:Y:S01]  /*0170*/  UMOV UR4, 0x400 ;  /* 0x0000040000047882 */ /* 0x000fe20000000000 */
[----:B------:R-:W-:Y:S01]  /*0180*/  UMOV UR5, 0x1 ;  /* 0x0000000100057882 */ /* 0x000fe20000000000 */
[----:B------:R-:W-:Y:S01]  /*0190*/  UMOV UR6, 0x6 ;  /* 0x0000000600067882 */ /* 0x000fe20000000000 */
[----:B------:R-:W-:Y:S01]  /*01a0*/  ELECT P0, URZ, PT ;  /* 0x00000000003f782f */ /* 0x000fe20003800000 */
[----:B------:R-:W-:-:S04]  /*01b0*/  UIADD3 UR6, -UR6, 0x100000, URZ ;  /* 0x0010000006067890 */ /* 0x000fc8000fffe13f */
[----:B------:R-:W-:Y:S02]  /*01c0*/  USHF.L.U32 UR7, UR6, 0xb, URZ ;  /* 0x0000000b06077899 */ /* 0x000fe4000800063f */
[----:B------:R-:W-:Y:S02]  /*01d0*/  USHF.L.U32 UR6, UR6, 0x1, URZ ;  /* 0x0000000106067899 */ /* 0x000fe4000800063f */
[----:B0-----:R-:W-:Y:S02]  /*01e0*/  ULEA UR8, UR8, UR4, 0x18 ;  /* 0x0000000408087291 */ /* 0x001fe4000f8ec03f */
[----:B------:R-:W-:-:S04]  /*01f0*/  UIADD3 UR4, -UR5, 0x100000, URZ ;  /* 0x0010000005047890 */ /* 0x000fc8000fffe13f */
[----:B------:R-:W-:Y:S02]  /*0200*/  USHF.L.U32 UR5, UR4, 0xb, URZ ;  /* 0x0000000b04057899 */ /* 0x000fe4000800063f */
[----:B------:R-:W-:Y:S01]  /*0210*/  USHF.L.U32 UR4, UR4, 0x1, URZ ;  /* 0x0000000104047899 */ /* 0x000fe2000800063f */
[----:B------:R-:W0:Y:S11]  /*0220*/  FENCE.VIEW.ASYNC.S ;  /* 0x00000000000073c6 */ /* 0x000e360000000000 */
[----:B0-----:R0:W1:Y:S01]  /*0230*/  SYNCS.EXCH.64 URZ, [UR8], UR4 ;  /* 0x00000004083f75b2 */ /* 0x0010620008000100 */
[----:B------:R0:W2:Y:S01]  /*0240*/  SYNCS.EXCH.64 URZ, [UR8+0x18], UR6 ;  /* 0x00001806083f75b2 */ /* 0x0000a20008000100 */
[----:B------:R0:W3:Y:S01]  /*0250*/  SYNCS.EXCH.64 URZ, [UR8+0x8], UR4 ;  /* 0x00000804083f75b2 */ /* 0x0000e20008000100 */
[----:B------:R0:W4:Y:S01]  /*0260*/  SYNCS.EXCH.64 URZ, [UR8+0x20], UR6 ;  /* 0x00002006083f75b2 */ /* 0x0001220008000100 */
[----:B------:R0:W0:Y:S01]  /*0270*/  SYNCS.EXCH.64 URZ, [UR8+0x10], UR4 ;  /* 0x00001004083f75b2 */ /* 0x0000220008000100 */
[----:B------:R0:W0:Y:S01]  /*0280*/  SYNCS.EXCH.64 URZ, [UR8+0x28], UR6 ;  /* 0x00002806083f75b2 */ /* 0x0000220008000100 */
[----:B------:R-:W-:Y:S01]  /*0290*/  NOP ;  /* 0x0000000000007918 */ /* 0x000fe20000000000 */
.L_x_2:
[----:B------:R-:W-:Y:S01]  /*02a0*/  SHF.R.S32.HI R7, RZ, 0x1f, R18 ;  /* 0x0000001fff077819 */ /* 0x000fe20000011412 */
[----:B------:R-:W5:Y:S01]  /*02b0*/  SHFL.IDX PT, R0, R0, RZ, 0x1f ;  /* 0x00001fff00007589 */ /* 0x000f6200000e0000 */
[----:B0-----:R-:W0:Y:S01]  /*02c0*/  S2UR UR8, SR_CTAID.X ;  /* 0x00000000000879c3 */ /* 0x001e220000002500 */
[----:B------:R-:W-:Y:S02]  /*02d0*/  ELECT P0, URZ, PT ;  /* 0x00000000003f782f */ /* 0x000fe40003800000 */
[----:B------:R-:W-:Y:S01]  /*02e0*/  LEA.HI R7, R7, R18, RZ, 0x7 ;  /* 0x0000001207077211 */ /* 0x000fe200078f38ff */
[----:B------:R-:W1:Y:S01]  /*02f0*/  S2R R4, SR_CTAID.Y ;  /* 0x0000000000047919 */ /* 0x000e620000002600 */
[----:B------:R-:W-:Y:S01]  /*0300*/  SHF.R.S32.HI R8, RZ, 0x1f, R3 ;  /* 0x0000001fff087819 */ /* 0x000fe20000011403 */
[----:B------:R-:W-:Y:S01]  /*0310*/  ULDC UR4, c[0x0][0x150] ;  /* 0x0000540000047ab9 */ /* 0x000fe20000000800 */
[----:B------:R-:W-:Y:S01]  /*0320*/  LOP3.LUT R7, R7, 0xffffff80, RZ, 0xc0, !PT ;  /* 0xffffff8007077812 */ /* 0x000fe200078ec0ff */
[----:B------:R-:W-:Y:S01]  /*0330*/  NOP ;  /* 0x0000000000007918 */ /* 0x000fe20000000000 */
[----:B------:R-:W-:Y:S01]  /*0340*/  LEA.HI R8, R8, R3, RZ, 0x2 ;  /* 0x0000000308087211 */ /* 0x000fe200078f10ff */
[----:B------:R-:W2:Y:S01]  /*0350*/  LDC R10, c[0x0][0x144] ;  /* 0x00005100ff0a7b82 */ /* 0x000ea20000000800 */
[----:B------:R-:W-:Y:S01]  /*0360*/  NOP ;  /* 0x0000000000007918 */ /* 0x000fe20000000000 */
[----:B------:R-:W-:Y:S01]  /*0370*/  IMAD.IADD R6, R18, 0x1, -R7 ;  /* 0x0000000112067824 */ /* 0x000fe200078e0a07 */
[----:B------:R-:W-:Y:S01]  /*0380*/  LOP3.LUT R8, R8, 0x3ffffffc, RZ, 0xc0, !PT ;  /* 0x3ffffffc08087812 */ /* 0x000fe200078ec0ff */
[----:B------:R-:W-:Y:S01]  /*0390*/  IMAD.MOV.U32 R22, RZ, RZ, 0x1 ;  /* 0x00000001ff167424 */ /* 0x000fe200078e00ff */
[----:B------:R-:W-:-:S02]  /*03a0*/  ISETP.NE.AND P3, PT, R5, RZ, PT ;  /* 0x000000ff0500720c */ /* 0x000fc40003f65270 */
[----:B------:R-:W-:Y:S01]  /*03b0*/  SHF.R.S32.HI R7, RZ, 0x1f, R6 ;  /* 0x0000001fff077819 */ /* 0x000fe20000011406 */
[----:B------:R-:W-:Y:S01]  /*03c0*/  IMAD.IADD R8, R3, 0x1, -R8 ;  /* 0x0000000103087824 */ /* 0x000fe200078e0a08 */
[----:B------:R-:W3:Y:S02]  /*03d0*/  LDC R13, c[0x0][0x140] ;  /* 0x00005000ff0d7b82 */ /* 0x000ee40000000800 */
[----:B------:R-:W-:Y:S02]  /*03e0*/  LEA.HI R7, R7, R6, RZ, 0x3 ;  /* 0x0000000607077211 */ /* 0x000fe400078f18ff */
[----:B-----5:R-:W-:Y:S02]  /*03f0*/  ISETP.NE.OR P0, PT, R0, RZ, !P0 ;  /* 0x000000ff0000720c */ /* 0x020fe40004705670 */
[--C-:B------:R-:W-:Y:S02]  /*0400*/  SHF.R.S32.HI R0, RZ, 0x3, R7.reuse ;  /* 0x00000003ff007819 */ /* 0x100fe40000011407 */
[----:B------:R-:W-:-:S02]  /*0410*/  SHF.R.S32.HI R7, RZ, 0x1f, R7 ;  /* 0x0000001fff077819 */ /* 0x000fc40000011407 */
[----:B0-----:R-:W-:Y:S02]  /*0420*/  I2FP.F32.U32 R9, UR8 ;  /* 0x0000000800097c45 */ /* 0x001fe40008201000 */
[----:B------:R-:W-:-:S03]  /*0430*/  LEA.HI R7, R7, R0, RZ, 0x2 ;  /* 0x0000000007077211 */ /* 0x000fc600078f10ff */
[----:B------:R-:W-:Y:S01]  /*0440*/  FMUL R9, R9, UR4 ;  /* 0x0000000409097c20 */ /* 0x000fe20008400000 */
[----:B------:R-:W-:Y:S01]  /*0450*/  LOP3.LUT R7, R7, 0xfffffffc, RZ, 0xc0, !PT ;  /* 0xfffffffc07077812 */ /* 0x000fe200078ec0ff */
[----:B------:R-:W-:Y:S01]  /*0460*/  VOTEU.ALL UP0, P0 ;  /* 0x00000000003f7886 */ /* 0x000fe20000000000 */
[----:B-1----:R-:W-:Y:S01]  /*0470*/  I2FP.F32.U32 R3, R4 ;  /* 0x0000000400037245 */ /* 0x002fe20000201000 */
[----:B------:R-:W-:Y:S01]  /*0480*/  ULDC UR4, c[0x0][0x154] ;  /* 0x0000550000047ab9 */ /* 0x000fe20000000800 */
[----:B------:R-:W-:Y:S01]  /*0490*/  VOTEU.ALL UP1, P0 ;  /* 0x00000000003f7886 */ /* 0x000fe20000020000 */
[----:B------:R-:W0:Y:S01]  /*04a0*/  F2I.U32.TRUNC.NTZ R9, R9 ;  /* 0x0000000900097305 */ /* 0x000e22000020f000 */
[----:B------:R-:W-:Y:S01]  /*04b0*/  IMAD.IADD R7, R0, 0x1, -R7 ;  /* 0x0000000100077824 */ /* 0x000fe200078e0a07 */
[----:B------:R-:W1:Y:S01]  /*04c0*/  @!UP0 S2UR UR7, SR_CgaCtaId ;  /* 0x00000000000789c3 */ /* 0x000e620000008800 */
[----:B------:R-:W-:Y:S01]  /*04d0*/  FMUL R12, R3, UR4 ;  /* 0x00000004030c7c20 */ /* 0x000fe20008400000 */
[----:B------:R-:W-:Y:S01]  /*04e0*/  UMOV UR4, 0x20 ;  /* 0x0000002000047882 */ /* 0x000fe20000000000 */
[----:B------:R-:W-:Y:S01]  /*04f0*/  IMAD R8, R8, 0x4, R7 ;  /* 0x0000000408087824 */ /* 0x000fe200078e0207 */
[----:B------:R-:W-:Y:S01]  /*0500*/  @!UP0 UMOV UR6, 0x400 ;  /* 0x0000040000068882 */ /* 0x000fe20000000000 */
[----:B------:R-:W-:-:S04]  /*0510*/  @!UP0 UIADD3 UR4, -UR4, 0x100000, URZ ;  /* 0x0010000004048890 */ /* 0x000fc8000fffe13f */
[----:B------:R-:W-:Y:S02]  /*0520*/  @!UP0 USHF.L.U32 UR5, UR4, 0xb, URZ ;  /* 0x0000000b04058899 */ /* 0x000fe4000800063f */
[----:B------:R-:W-:Y:S01]  /*0530*/  @!UP0 USHF.L.U32 UR4, UR4, 0x1, URZ ;  /* 0x0000000104048899 */ /* 0x000fe2000800063f */
[----:B---3--:R-:W-:Y:S01]  /*0540*/  ISETP.EQ.U32.AND P2, PT, R13, 0x1, PT ;  /* 0x000000010d00780c */ /* 0x008fe20003f42070 */
[----:B------:R-:W3:Y:S01]  /*0550*/  F2I.U32.TRUNC.NTZ R12, R12 ;  /* 0x0000000c000c7305 */ /* 0x000ee2000020f000 */
[----:B------:R-:W-:Y:S01]  /*0560*/  LEA.HI R0, R8, R8, RZ, 0x1 ;  /* 0x0000000808007211 */ /* 0x000fe200078f08ff */
[----:B------:R-:W5:Y:S03]  /*0570*/  LDC R7, c[0x0][0x148] ;  /* 0x00005200ff077b82 */ /* 0x000f660000000800 */
[----:B------:R-:W-:Y:S01]  /*0580*/  LOP3.LUT R11, R0, 0xfffffffe, RZ, 0xc0, !PT ;  /* 0xfffffffe000b7812 */ /* 0x000fe200078ec0ff */
[----:B0-----:R-:W-:Y:S01]  /*0590*/  IMAD.MOV R15, RZ, RZ, -R9 ;  /* 0x000000ffff0f7224 */ /* 0x001fe200078e0a09 */
[----:B------:R-:W-:-:S03]  /*05a0*/  SHF.R.S32.HI R9, RZ, 0x1f, R2 ;  /* 0x0000001fff097819 */ /* 0x000fc60000011402 */
[----:B--2---:R-:W-:Y:S01]  /*05b0*/  IMAD R3, R10, R15, UR8 ;  /* 0x000000080a037e24 */ /* 0x004fe2000f8e020f */
[----:B------:R-:W-:Y:S01]  /*05c0*/  LEA.HI R9, R9, R2, RZ, 0x2 ;  /* 0x0000000209097211 */ /* 0x000fe200078f10ff */
[C---:B------:R-:W-:Y:S02]  /*05d0*/  IMAD.IADD R0, R8.reuse, 0x1, -R11 ;  /* 0x0000000108007824 */ /* 0x040fe400078e0a0b */
[----:B------:R-:W-:Y:S01]  /*05e0*/  IMAD.SHL.U32 R11, R8, 0x4, RZ ;  /* 0x00000004080b7824 */ /* 0x000fe200078e00ff */
[----:B------:R-:W-:Y:S01]  /*05f0*/  LOP3.LUT R9, R9, 0xfffffffc, RZ, 0xc0, !PT ;  /* 0xfffffffc09097812 */ /* 0x000fe200078ec0ff */
[----:B---3--:R-:W-:Y:S01]  /*0600*/  IMAD.MOV R21, RZ, RZ, -R12 ;  /* 0x000000ffff157224 */ /* 0x008fe200078e0a0c */
[----:B------:R-:W-:Y:S01]  /*0610*/  ISETP.NE.AND P4, PT, R0, R3, PT ;  /* 0x000000030000720c */ /* 0x000fe20003f85270 */
[----:B-1----:R-:W-:Y:S01]  /*0620*/  @!UP0 ULEA UR6, UR7, UR6, 0x18 ;  /* 0x0000000607068291 */ /* 0x002fe2000f8ec03f */
[----:B------:R-:W-:Y:S01]  /*0630*/  LOP3.LUT R152, R8, 0xc, R11, 0x78, !PT ;  /* 0x0000000c08987812 */ /* 0x000fe200078e780b */
[----:B------:R-:W-:Y:S01]  /*0640*/  IMAD.IADD R0, R2, 0x1, -R9 ;  /* 0x0000000102007824 */ /* 0x000fe200078e0a09 */
[----:B------:R-:W-:Y:S01]  /*0650*/  VOTEU.ALL UP0, P0 ;  /* 0x00000000003f7886 */ /* 0x000fe20000000000 */
[----:B------:R-:W-:Y:S01]  /*0660*/  LOP3.LUT P0, RZ, R6, 0x7, RZ, 0xc0, !PT ;  /* 0x0000000706ff7812 */ /* 0x000fe2000780c0ff */
[----:B------:R-:W-:-:S02]  /*0670*/  VIADD R6, R5, 0xffffffff ;  /* 0xffffffff05067836 */ /* 0x000fc40000000000 */
[----:B------:R-:W-:Y:S01]  /*0680*/  ISETP.NE.AND P1, PT, R0, 0x3, PT ;  /* 0x000000030000780c */ /* 0x000fe20003f25270 */
[----:B-----5:R-:W-:Y:S01]  /*0690*/  IMAD R9, R7, R21, R4 ;  /* 0x0000001507097224 */ /* 0x020fe200078e0204 */
[----:B------:R-:W-:Y:S02]  /*06a0*/  ISETP.LT.U32.AND P0, PT, R152, 0x4, !P0 ;  /* 0x000000049800780c */ /* 0x000fe40004701070 */
[----:B------:R-:W-:Y:S01]  /*06b0*/  ISETP.EQ.OR P1, PT, R0, RZ, !P1 ;  /* 0x000000ff0000720c */ /* 0x000fe20004f22670 */
[----:B------:R-:W0:Y:S02]  /*06c0*/  FENCE.VIEW.ASYNC.S ;  /* 0x00000000000073c6 */ /* 0x000e240000000000 */
[----:B0-----:R0:W1:Y:S01]  /*06d0*/  @!UP0 SYNCS.EXCH.64 URZ, [UR6+0x40], UR4 ;  /* 0x00004004063f85b2 */ /* 0x0010620008000100 */
[----:B------:R-:W-:Y:S02]  /*06e0*/  @P4 LEA.HI R2, R152, R152, RZ, 0x1 ;  /* 0x0000009898024211 */ /* 0x000fe400078f08ff */
[----:B------:R-:W-:-:S02]  /*06f0*/  ISETP.EQ.AND P1, PT, R5, RZ, P1 ;  /* 0x000000ff0500720c */ /* 0x000fc40000f22270 */
[----:B------:R-:W-:Y:S02]  /*0700*/  @P4 SHF.R.S32.HI R2, RZ, 0x1, R2 ;  /* 0x00000001ff024819 */ /* 0x000fe40000011402 */
[----:B------:R-:W-:Y:S02]  /*0710*/  ISETP.GE.U32.AND P6, PT, R6, 0x2, PT ;  /* 0x000000020600780c */ /* 0x000fe40003fc6070 */
[----:B------:R-:W-:Y:S02]  /*0720*/  @P4 ISETP.NE.AND P5, PT, R2, R9, PT ;  /* 0x000000090200420c */ /* 0x000fe40003fa5270 */
[----:B------:R-:W-:Y:S02]  /*0730*/  SEL R9, RZ, 0x1, !P0 ;  /* 0x00000001ff097807 */ /* 0x000fe40004000000 */
[----:B------:R-:W-:Y:S02]  /*0740*/  @P4 SEL R22, RZ, 0x1, P5 ;  /* 0x00000001ff164807 */ /* 0x000fe40002800000 */
[----:B------:R-:W-:Y:S01]  /*0750*/  SEL R19, RZ, 0x1, !P1 ;  /* 0x00000001ff137807 */ /* 0x000fe20004800000 */
[----:B------:R0:W2:Y:S01]  /*0760*/  @!UP1 SYNCS.EXCH.64 URZ, [UR6+0x48], UR4 ;  /* 0x00004804063f95b2 */ /* 0x0000a20008000100 */
[----:B------:R-:W-:Y:S01]  /*0770*/  LOP3.LUT R22, R22, R9, RZ, 0xc0, !PT ;  /* 0x0000000916167212 */ /* 0x000fe200078ec0ff */
[----:B------:R-:W-:Y:S01]  /*0780*/  NOP ;  /* 0x0000000000007918 */ /* 0x000fe20000000000 */
[----:B------:R-:W-:Y:S01]  /*0790*/  SEL R19, R19, 0x2, P6 ;  /* 0x0000000213137807 */ /* 0x000fe20003000000 */
[----:B------:R-:W-:Y:S06]  /*07a0*/  @!P2 BRA `(.L_x_3) ;  /* 0x000000000008a947 */ /* 0x000fec0003800000 */
[----:B-12-4-:R-:W-:Y:S01]  /*07b0*/  UCGABAR_ARV ;  /* 0x00000000000079c7 */ /* 0x016fe20008000000 */
[----:B------:R-:W-:Y:S05]  /*07c0*/  BRA `(.L_x_4) ;  /* 0x0000000000047947 */ /* 0x000fea0003800000 */
.L_x_3:
[----:B-12-4-:R-:W-:Y:S01]  /*07d0*/  NOP ;  /* 0x0000000000007918 */ /* 0x016fe20000000000 */
.L_x_4:
[----:B------:R-:W1:Y:S01]  /*07e0*/  LDC R2, c[0x0][0x65c] ;  /* 0x00019700ff027b82 */ /* 0x000e620000000800 */
[----:B------:R-:W-:Y:S02]  /*07f0*/  IMAD.U32 R8, RZ, RZ, UR8 ;  /* 0x00000008ff087e24 */ /* 0x000fe4000f8e00ff */
[----:B------:R-:W-:Y:S01]  /*0800*/  IMAD.MOV.U32 R9, RZ, RZ, RZ ;  /* 0x000000ffff097224 */ /* 0x000fe200078e00ff */
[----:B-1----:R-:W-:-:S04]  /*0810*/  ISETP.NE.AND P1, PT, R2, 0x1, PT ;  /* 0x000000010200780c */ /* 0x002fc80003f25270 */
[----:B------:R-:W-:-:S09]  /*0820*/  P2R R5, PR, RZ, 0x2 ;  /* 0x00000002ff057803 */ /* 0x000fd20000000000 */
[----:B------:R-:W1:Y:S01]  /*0830*/  @P1 LDC R17, c[0x0][0x10] ;  /* 0x00000400ff111b82 */ /* 0x000e620000000800 */
[----:B------:R-:W-:Y:S02]  /*0840*/  @P1 IMAD.MOV.U32 R5, RZ, RZ, RZ ;  /* 0x000000ffff051224 */ /* 0x000fe400078e00ff */
[----:B------:R-:W-:-:S05]  /*0850*/  @P1 IMAD.MOV.U32 R13, RZ, RZ, RZ ;  /* 0x000000ffff0d1224 */ /* 0x000fca00078e00ff */
[----:B------:R-:W2:Y:S01]  /*0860*/  @!P1 LDC R11, c[0x0][0xc] ;  /* 0x00000300ff0b9b82 */ /* 0x000ea20000000800 */
[----:B-1----:R-:W-:-:S04]  /*0870*/  @P1 IMAD.WIDE.U32 R16, R17, UR8, R4 ;  /* 0x0000000811101c25 */ /* 0x002fc8000f8e0004 */
[----:B------:R-:W-:Y:S02]  /*0880*/  @P1 IMAD.IADD R17, R17, 0x1, R13 ;  /* 0x0000000111111824 */ /* 0x000fe400078e020d */
[----:B--2---:R-:W-:-:S04]  /*0890*/  @!P1 IMAD.WIDE.U32 R8, R4, R11, R8 ;  /* 0x0000000b04089225 */ /* 0x004fc800078e0008 */
[----:B------:R-:W-:Y:S02]  /*08a0*/  @!P1 IMAD.MOV.U32 R16, RZ, RZ, R8 ;  /* 0x000000ffff109224 */ /* 0x000fe400078e0008 */
[----:B------:R-:W-:Y:S01]  /*08b0*/  @!P1 IMAD.MOV.U32 R17, RZ, RZ, R9 ;  /* 0x000000ffff119224 */ /* 0x000fe200078e0009 */
[----:B------:R-:W-:Y:S06]  /*08c0*/  @!P2 BRA `(.L_x_5) ;  /* 0x00000000000ca947 */ /* 0x000fec0003800000 */
[----:B------:R-:W-:Y:S01]  /*08d0*/  UCGABAR_WAIT ;  /* 0x0000000000007dc7 */ /* 0x000fe20008000000 */
[----:B------:R-:W-:Y:S01]  /*08e0*/  CCTL.IVALL ;  /* 0x00000000ff00798f */ /* 0x000fe20002000000 */
[----:B------:R-:W-:Y:S05]  /*08f0*/  BRA `(.L_x_6) ;  /* 0x0000000000047947 */ /* 0x000fea0003800000 */
.L_x_5:
[----:B------:R-:W-:Y:S06]  /*0900*/  BAR.SYNC.DEFER_BLOCKING 0x0 ;  /* 0x0000000000007b1d */ /* 0x000fec0000010000 */
.L_x_6:
[----:B------:R-:W-:Y:S05]  /*0910*/  @!P3 BRA `(.L_x_7) ;  /* 0x000000a40060b947 */ /* 0x000fea0003800000 */
[----:B------:R-:W-:-:S13]  /*0920*/  ISETP.GT.U32.AND P0, PT, R6, 0x1, PT ;  /* 0x000000010600780c */ /* 0x000fda0003f04070 */
[----:B0-----:R-:W-:Y:S05]  /*0930*/  @P0 EXIT ;  /* 0x000000000000094d */ /* 0x001fea0003800000 */
[----:B------:R-:W-:Y:S01]  /*0940*/  ULDC.64 UR4, c[0x0][0x650] ;  /* 0x0001940000047ab9 */ /* 0x000fe20000000a00 */
[----:B------:R-:W-:Y:S01]  /*0950*/  PRMT R0, RZ, 0x7610, R0 ;  /* 0x00007610ff007816 */ /* 0x000fe20000000000 */
[----:B------:R-:W-:Y:S01]  /*0960*/  IMAD.MOV.U32 R154, RZ, RZ, -0x1 ;  /* 0xffffffffff9a7424 */ /* 0x000fe200078e00ff */
[----:B------:R-:W-:Y:S01]  /*0970*/  ISETP.GE.U32.AND P0, PT, R16, UR4, PT ;  /* 0x0000000410007c0c */ /* 0x000fe2000bf06070 */
[----:B------:R-:W-:Y:S02]  /*0980*/  IMAD.MOV.U32 R153, RZ, RZ, -0x1 ;  /* 0xffffffffff997424 */ /* 0x000fe400078e00ff */
[----:B------:R-:W-:Y:S01]  /*0990*/  IMAD.MOV.U32 R23, RZ, RZ, -0x1 ;  /* 0xffffffffff177424 */ /* 0x000fe200078e00ff */
[----:B------:R-:W-:-:S13]  /*09a0*/  ISETP.GE.U32.AND.EX P0, PT, R17, UR5, PT, P0 ;  /* 0x0000000511007c0c */ /* 0x000fda000bf06100 */
[----:B------:R-:W-:Y:S05]  /*09b0*/  @P0 BRA `(.L_x_8) ;  /* 0x00000004002c0947 */ /* 0x000fea0003800000 */
[----:B------:R-:W0:Y:S01]  /*09c0*/  LDC.64 R24, c[0x0][0x628] ;  /* 0x00018a00ff187b82 */ /* 0x000e220000000a00 */
[----:B------:R-:W-:Y:S02]  /*09d0*/  IMAD.MOV.U32 R8, RZ, RZ, R16 ;  /* 0x000000ffff087224 */ /* 0x000fe400078e0010 */
[----:B------:R-:W-:-:S05]  /*09e0*/  IMAD.MOV.U32 R9, RZ, RZ, R17 ;  /* 0x000000ffff097224 */ /* 0x000fca00078e0011 */
[----:B------:R-:W1:Y:S08]  /*09f0*/  LDC R0, c[0x0][0x630] ;  /* 0x00018c00ff007b82 */ /* 0x000e700000000800 */
[----:B------:R-:W2:Y:S01]  /*0a00*/  LDC.64 R26, c[0x0][0x620] ;  /* 0x00018800ff1a7b82 */ /* 0x000ea20000000a00 */
[----:B0-----:R-:W-:-:S04]  /*0a10*/  ISETP.NE.U32.AND P0, PT, R24, RZ, PT ;  /* 0x000000ff1800720c */ /* 0x001fc80003f05070 */
[----:B------:R-:W-:-:S13]  /*0a20*/  ISETP.NE.AND.EX P0, PT, R25, RZ, PT, P0 ;  /* 0x000000ff1900720c */ /* 0x000fda0003f05300 */
[----:B-12---:R-:W-:Y:S05]  /*0a30*/  @!P0 BRA `(.L_x_9) ;  /* 0x0000000000288947 */ /* 0x006fea0003800000 */
[----:B------:R-:W0:Y:S02]  /*0a40*/  LDC R13, c[0x0][0x634] ;  /* 0x00018d00ff0d7b82 */ /* 0x000e240000000800 */
[----:B0-----:R-:W-:-:S05]  /*0a50*/  IADD3 R13, P0, R16, R13, RZ ;  /* 0x0000000d100d7210 */ /* 0x001fca0007f1e0ff */
[----:B------:R-:W-:-:S04]  /*0a60*/  IMAD.X R15, RZ, RZ, R17, P0 ;  /* 0x000000ffff0f7224 */ /* 0x000fc800000e0611 */
[----:B------:R-:W-:-:S04]  /*0a70*/  IMAD.WIDE.U32 R8, R15, R24, RZ ;  /* 0x000000180f087225 */ /* 0x000fc800078e00ff */
[----:B------:R-:W-:-:S04]  /*0a80*/  IMAD.WIDE.U32 R10, P0, R13, R25, R8 ;  /* 0x000000190d0a7225 */ /* 0x000fc80007800008 */
[----:B------:R-:W-:-:S04]  /*0a90*/  IMAD.WIDE.U32 R8, R13, R24, RZ ;  /* 0x000000180d087225 */ /* 0x000fc800078e00ff */
[----:B------:R-:W-:Y:S01]  /*0aa0*/  IMAD.X R13, RZ, RZ, RZ, P0 ;  /* 0x000000ffff0d7224 */ /* 0x000fe200000e06ff */
[----:B------:R-:W-:Y:S01]  /*0ab0*/  IADD3 RZ, P0, R9, R10, RZ ;  /* 0x0000000a09ff7210 */ /* 0x000fe20007f1e0ff */
[----:B------:R-:W-:-:S04]  /*0ac0*/  IMAD.MOV.U32 R12, RZ, RZ, R11 ;  /* 0x000000ffff0c7224 */ /* 0x000fc800078e000b */
[----:B------:R-:W-:-:S08]  /*0ad0*/  IMAD.WIDE.U32.X R8, R15, R25, R12, P0 ;  /* 0x000000190f087225 */ /* 0x000fd000000e040c */
.L_x_9:
[----:B------:R-:W0:Y:S01]  /*0ae0*/  LDC.64 R24, c[0x0][0x640] ;  /* 0x00019000ff187b82 */ /* 0x000e220000000a00 */
[-CC-:B------:R-:W-:Y:S01]  /*0af0*/  SHF.R.U64 R28, R8, R0.reuse, R9.reuse ;  /* 0x00000000081c7219 */ /* 0x180fe20000001209 */
[----:B------:R-:W-:Y:S01]  /*0b00*/  IMAD R30, R7, R21, R4 ;  /* 0x00000015071e7224 */ /* 0x000fe200078e0204 */
[----:B------:R-:W-:Y:S01]  /*0b10*/  SHF.R.U32.HI R0, RZ, R0, R9 ;  /* 0x00000000ff007219 */ /* 0x000fe20000011609 */
[----:B------:R-:W-:Y:S01]  /*0b20*/  IMAD.MOV.U32 R21, RZ, RZ, 0x1 ;  /* 0x00000001ff157424 */ /* 0x000fe200078e00ff */
[----:B------:R-:W-:-:S03]  /*0b30*/  IADD3 R5, P0, RZ, -R28, RZ ;  /* 0x8000001cff057210 */ /* 0x000fc60007f1e0ff */
[----:B------:R-:W1:Y:S02]  /*0b40*/  LDC R6, c[0x0][0x618] ;  /* 0x00018600ff067b82 */ /* 0x000e640000000800 */
[----:B------:R-:W-:-:S04]  /*0b50*/  IMAD.X R9, RZ, RZ, ~R0, P0 ;  /* 0x000000ffff097224 */ /* 0x000fc800000e0e00 */
[-C--:B------:R-:W-:Y:S02]  /*0b60*/  IMAD R0, R9, R26.reuse, RZ ;  /* 0x0000001a09007224 */ /* 0x080fe400078e02ff */
[----:B------:R-:W2:Y:S01]  /*0b70*/  LDC R11, c[0x0][0x608] ;  /* 0x00018200ff0b7b82 */ /* 0x000ea20000000800 */
[----:B------:R-:W-:-:S04]  /*0b80*/  IMAD.WIDE.U32 R8, R5, R26, R16 ;  /* 0x0000001a05087225 */ /* 0x000fc800078e0010 */
[----:B------:R-:W-:-:S03]  /*0b90*/  IMAD R5, R5, R27, R0 ;  /* 0x0000001b05057224 */ /* 0x000fc600078e0200 */
[----:B------:R-:W3:Y:S01]  /*0ba0*/  LDC R12, c[0x0][0x658] ;  /* 0x00019600ff0c7b82 */ /* 0x000ee20000000800 */
[----:B0-----:R-:W-:Y:S01]  /*0bb0*/  ISETP.NE.U32.AND P0, PT, R24, RZ, PT ;  /* 0x000000ff1800720c */ /* 0x001fe20003f05070 */
[----:B------:R-:W-:Y:S02]  /*0bc0*/  IMAD.IADD R5, R9, 0x1, R5 ;  /* 0x0000000109057824 */ /* 0x000fe400078e0205 */
[----:B------:R-:W-:Y:S01]  /*0bd0*/  IMAD.MOV.U32 R9, RZ, RZ, -0x1 ;  /* 0xffffffffff097424 */ /* 0x000fe200078e00ff */
[----:B------:R-:W-:-:S03]  /*0be0*/  ISETP.NE.AND.EX P0, PT, R25, RZ, PT, P0 ;  /* 0x000000ff1900720c */ /* 0x000fc60003f05300 */
[----:B------:R-:W0:Y:S01]  /*0bf0*/  LDC R15, c[0x0][0x600] ;  /* 0x00018000ff0f7b82 */ /* 0x000e220000000800 */
[-CC-:B-1----:R-:W-:Y:S02]  /*0c00*/  SHF.R.U64 R13, R8, R6.reuse, R5.reuse ;  /* 0x00000006080d7219 */ /* 0x182fe40000001205 */
[----:B------:R-:W-:-:S05]  /*0c10*/  SHF.R.U32.HI R0, RZ, R6, R5 ;  /* 0x00000006ff007219 */ /* 0x000fca0000011605 */
[----:B------:R-:W1:Y:S01]  /*0c20*/  LDC R14, c[0x0][0x648] ;  /* 0x00019200ff0e7b82 */ /* 0x000e620000000800 */
[-CC-:B--2---:R-:W-:Y:S02]  /*0c30*/  SHF.R.U64 R27, R13, R11.reuse, R0.reuse ;  /* 0x0000000b0d1b7219 */ /* 0x184fe40000001200 */
[----:B------:R-:W-:-:S05]  /*0c40*/  SHF.R.U32.HI R5, RZ, R11, R0 ;  /* 0x0000000bff057219 */ /* 0x000fca0000011600 */
[----:B------:R-:W2:Y:S01]  /*0c50*/  LDC R20, c[0x0][0x638] ;  /* 0x00018e00ff147b82 */ /* 0x000ea20000000800 */
[-CC-:B---3--:R-:W-:Y:S02]  /*0c60*/  SHF.R.U64 R26, R27, R12.reuse, R5.reuse ;  /* 0x0000000c1b1a7219 */ /* 0x188fe40000001205 */
[-C--:B------:R-:W-:Y:S02]  /*0c70*/  SHF.L.U32 R0, R9, R12.reuse, RZ ;  /* 0x0000000c09007219 */ /* 0x080fe400000006ff */
[----:B------:R-:W-:Y:S01]  /*0c80*/  SHF.R.U32.HI R5, RZ, R12, R5 ;  /* 0x0000000cff057219 */ /* 0x000fe20000011605 */
[----:B------:R-:W-:Y:S01]  /*0c90*/  IMAD.MOV.U32 R4, RZ, RZ, R26 ;  /* 0x000000ffff047224 */ /* 0x000fe200078e001a */
[----:B------:R-:W-:Y:S01]  /*0ca0*/  LOP3.LUT R10, RZ, R0, RZ, 0x33, !PT ;  /* 0x00000000ff0a7212 */ /* 0x000fe200078e33ff */
[----:B------:R-:W3:Y:S01]  /*0cb0*/  LDC R23, c[0x0][0x610] ;  /* 0x00018400ff177b82 */ /* 0x000ee20000000800 */
[----:B------:R-:W-:Y:S05]  /*0cc0*/  @!P0 BRA `(.L_x_10) ;  /* 0x0000000000288947 */ /* 0x000fea0003800000 */
[----:B------:R-:W4:Y:S02]  /*0cd0*/  LDC R9, c[0x0][0x64c] ;  /* 0x00019300ff097b82 */ /* 0x000f240000000800 */
[----:B----4-:R-:W-:-:S05]  /*0ce0*/  IADD3 R9, P0, R26, R9, RZ ;  /* 0x000000091a097210 */ /* 0x010fca0007f1e0ff */
        /* <DEDUP_REMOVED lines=8> */
.L_x_10:
[----:B-1----:R-:W-:Y:S01]  /*0d70*/  SHF.R.U64 R4, R4, R14, R5 ;  /* 0x0000000e04047219 */ /* 0x002fe20000001205 */
[----:B0-----:R-:W-:Y:S01]  /*0d80*/  VIADD R6, R15, 0xffffffff ;  /* 0xffffffff0f067836 */ /* 0x001fe20000000000 */
[----:B------:R-:W-:Y:S02]  /*0d90*/  SHF.L.U32 R0, R21, R12, RZ ;  /* 0x0000000c15007219 */ /* 0x000fe400000006ff */
[----:B------:R-:W-:Y:S01]  /*0da0*/  LOP3.LUT R5, R27, R10, RZ, 0xc0, !PT ;  /* 0x0000000a1b057212 */ /* 0x000fe200078ec0ff */
[----:B------:R-:W-:Y:S01]  /*0db0*/  IMAD.MOV R7, RZ, RZ, -R4 ;  /* 0x000000ffff077224 */ /* 0x000fe200078e0a04 */
[----:B------:R-:W-:Y:S02]  /*0dc0*/  SEL R3, R3, R30, !P1 ;  /* 0x0000001e03037207 */ /* 0x000fe40004800000 */
[----:B------:R-:W-:Y:S01]  /*0dd0*/  LOP3.LUT R6, R13, R6, RZ, 0xc0, !PT ;  /* 0x000000060d067212 */ /* 0x000fe200078ec0ff */
[----:B------:R-:W-:Y:S02]  /*0de0*/  IMAD R4, R0, R4, R5 ;  /* 0x0000000400047224 */ /* 0x000fe400078e0205 */
[----:B--2---:R-:W-:-:S02]  /*0df0*/  IMAD R0, R7, R20, R26 ;  /* 0x0000001407007224 */ /* 0x004fc400078e021a */
[----:B---3--:R-:W-:Y:S02]  /*0e00*/  IMAD R3, R4, R23, R3 ;  /* 0x0000001704037224 */ /* 0x008fe400078e0203 */
[----:B------:R-:W-:Y:S02]  /*0e10*/  IMAD R154, R0, R15, R6 ;  /* 0x0000000f009a7224 */ /* 0x000fe400078e0206 */
[----:B------:R-:W-:Y:S02]  /*0e20*/  IMAD.MOV.U32 R4, RZ, RZ, 0x1 ;  /* 0x00000001ff047424 */ /* 0x000fe400078e00ff */
[----:B------:R-:W-:Y:S01]  /*0e30*/  IMAD.MOV.U32 R23, RZ, RZ, R28 ;  /* 0x000000ffff177224 */ /* 0x000fe200078e001c */
[----:B------:R-:W-:Y:S02]  /*0e40*/  SEL R153, R154, R3, !P1 ;  /* 0x000000039a997207 */ /* 0x000fe40004800000 */
[----:B------:R-:W-:Y:S02]  /*0e50*/  PRMT R0, R4, 0x7610, R0 ;  /* 0x0000761004007816 */ /* 0x000fe40000000000 */
[----:B------:R-:W-:-:S07]  /*0e60*/  SEL R154, R3, R154, !P1 ;  /* 0x0000009a039a7207 */ /* 0x000fce0004800000 */
.L_x_8:
[----:B------:R-:W-:-:S08]  /*0e70*/  NOP ;  /* 0x0000000000007918 */ /* 0x000fd00000000000 */
[----:B------:R-:W0:Y:S02]  /*0e80*/  USETMAXREG.TRY_ALLOC.CTAPOOL UP0, 0xe8 ;  /* 0x000000e8000079c8 */ /* 0x000e240008000600 */
[----:B0-----:R-:W-:-:S13]  /*0e90*/  PLOP3.LUT P0, PT, PT, PT, UP0, 0x80, 0x0 ;  /* 0x000000000000781c */ /* 0x001fda0003f0f008 */
[----:B------:R-:W-:Y:S05]  /*0ea0*/  @!P0 BRA `(.L_x_8) ;  /* 0xfffffffc00f08947 */ /* 0x000fea000383ffff */
[----:B------:R-:W-:Y:S01]  /*0eb0*/  ULDC.64 UR4, c[0x0][0x598] ;  /* 0x0001660000047ab9 */ /* 0x000fe20000000a00 */
[----:B------:R-:W-:Y:S01]  /*0ec0*/  ULDC.64 UR36, c[0x0][0x208] ;  /* 0x0000820000247ab9 */ /* 0x000fe20000000a00 */
[----:B------:R-:W-:-:S04]  /*0ed0*/  ISETP.NE.U32.AND P0, PT, RZ, UR4, PT ;  /* 0x00000004ff007c0c */ /* 0x000fc8000bf05070 */
[----:B------:R-:W-:-:S13]  /*0ee0*/  ISETP.NE.AND.EX P0, PT, RZ, UR5, PT, P0 ;  /* 0x00000005ff007c0c */ /* 0x000fda000bf05300 */
[----:B------:R-:W-:Y:S05]  /*0ef0*/  @!P0 BRA `(.L_x_11) ;  /* 0x00000000001c8947 */ /* 0x000fea0003800000 */
[----:B------:R-:W0:Y:S02]  /*0f00*/  LDC.64 R4, c[0x0][0x598] ;  /* 0x00016600ff047b82 */ /* 0x000e240000000a00 */
[----:B0-----:R-:W2:Y:S02]  /*0f10*/  LDG.E.64 R4, desc[UR36][R4.64] ;  /* 0x0000002404047981 */ /* 0x001ea4000c1e1b00 */
[----:B--2---:R-:W-:-:S04]  /*0f20*/  ISETP.NE.U32.AND P0, PT, R4, RZ, PT ;  /* 0x000000ff0400720c */ /* 0x004fc80003f05070 */
[----:B------:R-:W-:-:S13]  /*0f30*/  ISETP.NE.AND.EX P0, PT, R5, RZ, PT, P0 ;  /* 0x000000ff0500720c */ /* 0x000fda0003f05300 */
[----:B------:R-:W-:Y:S05]  /*0f40*/  @!P0 BRA `(.L_x_11) ;  /* 0x0000000000088947 */ /* 0x000fea0003800000 */
[----:B------:R0:W5:Y:S01]  /*0f50*/  LD.E R155, desc[UR36][R4.64] ;  /* 0x00000024049b7980 */ /* 0x000162000c101900 */
[----:B------:R-:W-:Y:S05]  /*0f60*/  BRA `(.L_x_12) ;  /* 0x0000000000247947 */ /* 0x000fea0003800000 */
.L_x_11:
[----:B------:R-:W-:Y:S02]  /*0f70*/  ULDC.64 UR4, c[0x0][0x588] ;  /* 0x0001620000047ab9 */ /* 0x000fe40000000a00 */
[----:B------:R-:W-:-:S04]  /*0f80*/  ISETP.NE.U32.AND P0, PT, RZ, UR4, PT ;  /* 0x00000004ff007c0c */ /* 0x000fc8000bf05070 */
[----:B------:R-:W-:-:S13]  /*0f90*/  ISETP.NE.AND.EX P0, PT, RZ, UR5, PT, P0 ;  /* 0x00000005ff007c0c */ /* 0x000fda000bf05300 */
[----:B------:R-:W-:Y:S05]  /*0fa0*/  @!P0 BRA `(.L_x_13) ;  /* 0x00000000000c8947 */ /* 0x000fea0003800000 */
[----:B------:R-:W0:Y:S02]  /*0fb0*/  LDC.64 R4, c[0x0][0x588] ;  /* 0x00016200ff047b82 */ /* 0x000e240000000a00 */
[----:B0-----:R1:W5:Y:S01]  /*0fc0*/  LDG.E R155, desc[UR36][R4.64] ;  /* 0x00000024049b7981 */ /* 0x001362000c1e1900 */
[----:B------:R-:W-:Y:S05]  /*0fd0*/  BRA `(.L_x_12) ;  /* 0x0000000000087947 */ /* 0x000fea0003800000 */
.L_x_13:
[----:B------:R-:W-:Y:S02]  /*0fe0*/  ULDC UR4, c[0x0][0x580] ;  /* 0x0001600000047ab9 */ /* 0x000fe40000000800 */
[----:B------:R-:W-:-:S07]  /*0ff0*/  IMAD.U32 R155, RZ, RZ, UR4 ;  /* 0x00000004ff9b7e24 */ /* 0x000fce000f8e00ff */
.L_x_12:
[----:B------:R-:W-:Y:S02]  /*1000*/  ULDC.64 UR4, c[0x0][0x5a0] ;  /* 0x0001680000047ab9 */ /* 0x000fe40000000a00 */
[----:B------:R-:W-:-:S04]  /*1010*/  ISETP.NE.U32.AND P0, PT, RZ, UR4, PT ;  /* 0x00000004ff007c0c */ /* 0x000fc8000bf05070 */
[----:B------:R-:W-:-:S13]  /*1020*/  ISETP.NE.AND.EX P0, PT, RZ, UR5, PT, P0 ;  /* 0x00000005ff007c0c */ /* 0x000fda000bf05300 */
[----:B------:R-:W-:Y:S05]  /*1030*/  @!P0 BRA `(.L_x_14) ;  /* 0x00000000001c8947 */ /* 0x000fea0003800000 */
[----:B01----:R-:W0:Y:S02]  /*1040*/  LDC.64 R4, c[0x0][0x5a0] ;  /* 0x00016800ff047b82 */ /* 0x003e240000000a00 */
[----:B0-----:R-:W2:Y:S02]  /*1050*/  LDG.E.64 R4, desc[UR36][R4.64] ;  /* 0x0000002404047981 */ /* 0x001ea4000c1e1b00 */
[----:B--2---:R-:W-:-:S04]  /*1060*/  ISETP.NE.U32.AND P0, PT, R4, RZ, PT ;  /* 0x000000ff0400720c */ /* 0x004fc80003f05070 */
[----:B------:R-:W-:-:S13]  /*1070*/  ISETP.NE.AND.EX P0, PT, R5, RZ, PT, P0 ;  /* 0x000000ff0500720c */ /* 0x000fda0003f05300 */
[----:B------:R-:W-:Y:S05]  /*1080*/  @!P0 BRA `(.L_x_14) ;  /* 0x0000000000088947 */ /* 0x000fea0003800000 */
[----:B------:R0:W5:Y:S01]  /*1090*/  LD.E R156, desc[UR36][R4.64] ;  /* 0x00000024049c7980 */ /* 0x000162000c101900 */
[----:B------:R-:W-:Y:S05]  /*10a0*/  BRA `(.L_x_15) ;  /* 0x0000000000247947 */ /* 0x000fea0003800000 */
.L_x_14:
[----:B------:R-:W-:Y:S02]  /*10b0*/  ULDC.64 UR4, c[0x0][0x590] ;  /* 0x0001640000047ab9 */ /* 0x000fe40000000a00 */
[----:B------:R-:W-:-:S04]  /*10c0*/  ISETP.NE.U32.AND P0, PT, RZ, UR4, PT ;  /* 0x00000004ff007c0c */ /* 0x000fc8000bf05070 */
[----:B------:R-:W-:-:S13]  /*10d0*/  ISETP.NE.AND.EX P0, PT, RZ, UR5, PT, P0 ;  /* 0x00000005ff007c0c */ /* 0x000fda000bf05300 */
[----:B------:R-:W-:Y:S05]  /*10e0*/  @!P0 BRA `(.L_x_16) ;  /* 0x00000000000c8947 */ /* 0x000fea0003800000 */
[----:B------:R-:W2:Y:S02]  /*10f0*/  LDC.64 R156, c[0x0][0x590] ;  /* 0x00016400ff9c7b82 */ /* 0x000ea40000000a00 */
[----:B--2---:R2:W5:Y:S01]  /*1100*/  LDG.E R156, desc[UR36][R156.64] ;  /* 0x000000249c9c7981 */ /* 0x004562000c1e1900 */
[----:B------:R-:W-:Y:S05]  /*1110*/  BRA `(.L_x_15) ;  /* 0x0000000000087947 */ /* 0x000fea0003800000 */
.L_x_16:
[----:B------:R-:W-:Y:S02]  /*1120*/  ULDC UR4, c[0x0][0x584] ;  /* 0x0001610000047ab9 */ /* 0x000fe40000000800 */
[----:B------:R-:W-:-:S07]  /*1130*/  IMAD.U32 R156, RZ, RZ, UR4 ;  /* 0x00000004ff9c7e24 */ /* 0x000fce000f8e00ff */
.L_x_15:
[----:B------:R-:W-:-:S13]  /*1140*/  LOP3.LUT P0, RZ, R0, 0xff, RZ, 0xc0, !PT ;  /* 0x000000ff00ff7812 */ /* 0x000fda000780c0ff */
[----:B------:R-:W-:Y:S05]  /*1150*/  @!P0 EXIT ;  /* 0x000000000000894d */ /* 0x000fea0003800000 */
[----:B------:R-:W-:Y:S01]  /*1160*/  ULDC UR4, c[0x0][0x28c] ;  /* 0x0000a30000047ab9 */ /* 0x000fe20000000800 */
[----:B--2---:R-:W-:Y:S01]  /*1170*/  LOP3.LUT R157, R19, 0x1, RZ, 0xfc, !PT ;  /* 0x00000001139d7812 */ /* 0x004fe200078efcff */
[----:B------:R-:W-:Y:S01]  /*1180*/  UIADD3 UR4, UR4, 0x7f, URZ ;  /* 0x0000007f04047890 */ /* 0x000fe2000fffe03f */
[----:B------:R-:W-:Y:S01]  /*1190*/  UMOV UR38, URZ ;  /* 0x0000003f00267c82 */ /* 0x000fe20008000000 */
[----:B------:R-:W-:Y:S02]  /*11a0*/  UMOV UR39, URZ ;  /* 0x0000003f00277c82 */ /* 0x000fe40008000000 */
[----:B------:R-:W-:-:S04]  /*11b0*/  USHF.R.S32.HI UR5, URZ, 0x1f, UR4 ;  /* 0x0000001f3f057899 */ /* 0x000fc80008011404 */
[----:B------:R-:W-:-:S04]  /*11c0*/  ULEA.HI UR5, UR5, UR4, URZ, 0x7 ;  /* 0x0000000405057291 */ /* 0x000fc8000f8f383f */
[----:B------:R-:W-:-:S12]  /*11d0*/  USHF.R.S32.HI UR40, URZ, 0x7, UR5 ;  /* 0x000000073f287899 */ /* 0x000fd80008011405 */
.L_x_292:
[----:B------:R-:W-:Y:S01]  /*11e0*/  LOP3.LUT R0, R18, 0x80, RZ, 0xc0, !PT ;  /* 0x0000008012007812 */ /* 0x000fe200078ec0ff */
[----:B--2---:R-:W2:Y:S01]  /*11f0*/  S2UR UR7, SR_CgaCtaId ;  /* 0x00000000000779c3 */ /* 0x004ea20000008800 */
[----:B------:R-:W-:Y:S02]  /*1200*/  UMOV UR6, 0x400 ;  /* 0x0000040000067882 */ /* 0x000fe40000000000 */
[----:B------:R-:W-:-:S06]  /*1210*/  SHF.R.U32.HI R0, RZ, 0x7, R0 ;  /* 0x00000007ff007819 */ /* 0x000fcc0000011600 */
[----:B---3--:R-:W3:Y:S01]  /*1220*/  SHFL.IDX PT, R0, R0, RZ, 0x1f ;  /* 0x00001fff00007589 */ /* 0x008ee200000e0000 */
[----:B--2---:R-:W-:Y:S01]  /*1230*/  ULEA UR6, UR7, UR6, 0x18 ;  /* 0x0000000607067291 */ /* 0x004fe2000f8ec03f */
[----:B---3--:R-:W-:-:S13]  /*1240*/  R2UR UR4, R0 ;  /* 0x00000000000472ca */ /* 0x008fda00000e0000 */
[----:B------:R-:W-:-:S04]  /*1250*/  ULEA.HI UR5, UR4, UR4, URZ, 0x1 ;  /* 0x0000000404057291 */ /* 0x000fc8000f8f083f */
[----:B------:R-:W-:-:S04]  /*1260*/  ULOP3.LUT UR5, UR5, 0x7fffe, URZ, 0xc0, !UPT ;  /* 0x0007fffe05057892 */ /* 0x000fc8000f8ec03f */
[----:B------:R-:W-:-:S03]  /*1270*/  UIADD3 UR5, UR4, -UR5, URZ ;  /* 0x8000000504057290 */ /* 0x000fc6000fffe03f */
[----:B------:R-:W-:Y:S01]  /*1280*/  ULDC UR4, c[0x0][0x28c] ;  /* 0x0000a30000047ab9 */ /* 0x000fe20000000800 */
[----:B------:R-:W-:Y:S01]  /*1290*/  ULEA UR5, UR5, UR6, 0xd ;  /* 0x0000000605057291 */ /* 0x000fe2000f8e683f */
[----:B------:R-:W-:-:S03]  /*12a0*/  ISETP.LT.AND P0, PT, RZ, UR4, PT ;  /* 0x00000004ff007c0c */ /* 0x000fc6000bf01270 */
[----:B------:R-:W-:-:S04]  /*12b0*/  UIADD3 UR5, UR5, 0x100, URZ ;  /* 0x0000010005057890 */ /* 0x000fc8000fffe03f */
[----:B------:R-:W-:-:S04]  /*12c0*/  USHF.R.U32.HI UR5, URZ, 0x4, UR5 ;  /* 0x000000043f057899 */ /* 0x000fc80008011605 */
[----:B------:R-:W-:Y:S02]  /*12d0*/  ULOP3.LUT UR41, UR5, 0x3fff, URZ, 0xc0, !UPT ;  /* 0x00003fff05297892 */ /* 0x000fe4000f8ec03f */
[----:B-1--45:R-:W-:Y:S10]  /*12e0*/  @P0 BRA `(.L_x_17) ;  /* 0x0000000000400947 */ /* 0x032ff40003800000 */
[----:B------:R-:W-:Y:S01]  /*12f0*/  MOV R0, 0x0 ;  /* 0x0000000000007802 */ /* 0x000fe20000000f00 */
[----:B------:R-:W-:Y:S01]  /*1300*/  ULDC.64 UR4, c[0x4][0x68] ;  /* 0x01001a0000047ab9 */ /* 0x000fe20000000a00 */
[----:B------:R-:W-:Y:S01]  /*1310*/  ULDC.64 UR6, c[0x4][0x8] ;  /* 0x0100020000067ab9 */ /* 0x000fe20000000a00 */
[----:B01----:R-:W-:Y:S01]  /*1320*/  IMAD.U32 R4, RZ, RZ, UR4 ;  /* 0x00000004ff047e24 */ /* 0x003fe2000f8e00ff */
[----:B------:R0:W1:Y:S01]  /*1330*/  LDC.64 R14, c[0x4][R0] ;  /* 0x01000000000e7b82 */ /* 0x0000620000000a00 */
[----:B------:R-:W-:Y:S01]  /*1340*/  IMAD.U32 R5, RZ, RZ, UR5 ;  /* 0x00000005ff057e24 */ /* 0x000fe2000f8e00ff */
[----:B------:R-:W-:Y:S01]  /*1350*/  ULDC.64 UR4, c[0x4][0x70] ;  /* 0x01001c0000047ab9 */ /* 0x000fe20000000a00 */
[----:B------:R-:W-:Y:S02]  /*1360*/  IMAD.U32 R10, RZ, RZ, UR6 ;  /* 0x00000006ff0a7e24 */ /* 0x000fe4000f8e00ff */
[----:B------:R-:W-:Y:S02]  /*1370*/  IMAD.U32 R6, RZ, RZ, UR4 ;  /* 0x00000004ff067e24 */ /* 0x000fe4000f8e00ff */
[----:B------:R-:W-:-:S02]  /*1380*/  IMAD.U32 R7, RZ, RZ, UR5 ;  /* 0x00000005ff077e24 */ /* 0x000fc4000f8e00ff */
[----:B------:R-:W-:Y:S02]  /*1390*/  IMAD.U32 R11, RZ, RZ, UR7 ;  /* 0x00000007ff0b7e24 */ /* 0x000fe4000f8e00ff */
[----:B------:R-:W-:Y:S02]  /*13a0*/  IMAD.MOV.U32 R8, RZ, RZ, 0x1e1 ;  /* 0x000001e1ff087424 */ /* 0x000fe400078e00ff */
[----:B------:R-:W-:Y:S02]  /*13b0*/  IMAD.MOV.U32 R12, RZ, RZ, 0x1 ;  /* 0x00000001ff0c7424 */ /* 0x000fe400078e00ff */
[----:B0-----:R-:W-:-:S07]  /*13c0*/  IMAD.MOV.U32 R13, RZ, RZ, RZ ;  /* 0x000000ffff0d7224 */ /* 0x001fce00078e00ff */
[----:B------:R-:W-:-:S07]  /*13d0*/  LEPC R20, `(.L_x_17) ;  /* 0x000000001014794e */ /* 0x000fce0000000000 */
[----:B-1---5:R-:W-:Y:S05]  /*13e0*/  CALL.ABS.NOINC R14 ;  /* 0x000000000e007343 */ /* 0x022fea0003c00000 */
.L_x_17:
[----:B------:R-:W-:-:S13]  /*13f0*/  ISETP.NE.AND P0, PT, R157, 0x3, PT ;  /* 0x000000039d00780c */ /* 0x000fda0003f05270 */
[----:B------:R-:W-:Y:S05]  /*1400*/  @!P0 BRA `(.L_x_18) ;  /* 0x0000000000048947 */ /* 0x000fea0003800000 */
[----:B------:R-:W-:Y:S01]  /*1410*/  BPT.TRAP 0x1 ;  /* 0x000000040000795c */ /* 0x000fe20000300000 */
.L_x_18:
[----:B------:R-:W2:Y:S01]  /*1420*/  S2UR UR5, SR_CgaCtaId ;  /* 0x00000000000579c3 */ /* 0x000ea20000008800 */
[----:B------:R-:W-:Y:S01]  /*1430*/  UMOV UR4, 0x400 ;  /* 0x0000040000047882 */ /* 0x000fe20000000000 */
[----:B------:R-:W-:Y:S02]  /*1440*/  IMAD.U32 R0, RZ, RZ, UR38 ;  /* 0x00000026ff007e24 */ /* 0x000fe4000f8e00ff */
[----:B------:R-:W-:-:S03]  /*1450*/  IMAD.U32 R3, RZ, RZ, UR39 ;  /* 0x00000027ff037e24 */ /* 0x000fc6000f8e00ff */
[----:B------:R-:W-:Y:S01]  /*1460*/  SHF.L.U32 R0, R0, 0x1f, RZ ;  /* 0x0000001f00007819 */ /* 0x000fe200000006ff */
[----:B--2---:R-:W-:-:S06]  /*1470*/  ULEA UR4, UR5, UR4, 0x18 ;  /* 0x0000000405047291 */ /* 0x004fcc000f8ec03f */
[----:B------:R-:W-:-:S04]  /*1480*/  IMAD.U32 R6, RZ, RZ, UR4 ;  /* 0x00000004ff067e24 */ /* 0x000fc8000f8e00ff */
[----:B------:R-:W-:-:S04]  /*1490*/  IMAD R3, R3, 0x8, R6 ;  /* 0x0000000803037824 */ /* 0x000fc800078e0206 */
[----:B------:R2:W3:Y:S01]  /*14a0*/  SYNCS.PHASECHK.TRANS64.TRYWAIT P1, [R3+URZ], R0 ;  /* 0x00000000030075a7 */ /* 0x0004e2000802017f */
[----:B------:R-:W-:Y:S05]  /*14b0*/  @!P0 BRA `(.L_x_19) ;  /* 0x0000000000048947 */ /* 0x000fea0003800000 */
[----:B------:R-:W-:Y:S01]  /*14c0*/  BPT.TRAP 0x1 ;  /* 0x000000040000795c */ /* 0x000fe20000300000 */
.L_x_19:
[----:B---3--:R-:W-:Y:S05]  /*14d0*/  @P1 BRA `(.L_x_20) ;  /* 0x0000000000081947 */ /* 0x008fea0003800000 */
[----:B------:R-:W3:Y:S02]  /*14e0*/  SYNCS.PHASECHK.TRANS64.TRYWAIT P1, [R3+URZ], R0 ;  /* 0x00000000030075a7 */ /* 0x000ee4000802017f */
[----:B---3--:R-:W-:Y:S05]  /*14f0*/  @!P1 BRA `(.L_x_21) ;  /* 0x000000b000709947 */ /* 0x008fea0003800000 */
.L_x_20:
[----:B------:R-:W-:-:S04]  /*1500*/  UISETP.LT.AND UP0, UPT, UR40, 0x1, UPT ;  /* 0x000000012800788c */ /* 0x000fc8000bf01270 */
[----:B------:R-:W-:-:S06]  /*1510*/  USEL UR4, UR40, 0x1, UP0 ;  /* 0x0000000128047887 */ /* 0x000fcc0008000000 */
[----:B--23--:R-:W-:Y:S01]  /*1520*/  IMAD.U32 R0, RZ, RZ, UR4 ;  /* 0x00000004ff007e24 */ /* 0x00cfe2000f8e00ff */
[----:B------:R-:W-:Y:S05]  /*1530*/  WARPSYNC.ALL ;  /* 0x0000000000007948 */ /* 0x000fea0003800000 */
[----:B------:R-:W-:-:S04]  /*1540*/  IADD3 R0, -R0, UR40, RZ ;  /* 0x0000002800007c10 */ /* 0x000fc8000fffe1ff */
[----:B------:R-:W-:Y:S02]  /*1550*/  ISETP.GE.AND P1, PT, R0, 0x1, PT ;  /* 0x000000010000780c */ /* 0x000fe40003f26270 */
[----:B------:R-:W-:Y:S01]  /*1560*/  R2UR UR4, R6 ;  /* 0x00000000060472ca */ /* 0x000fe200000e0000 */
[----:B------:R-:W-:Y:S01]  /*1570*/  WARPGROUP.ARRIVE ;  /* 0x00000000000079c5 */ /* 0x000fe20000000000 */
[----:B------:R-:W-:Y:S01]  /*1580*/  UMOV UR9, 0x40000040 ;  /* 0x4000004000097882 */ /* 0x000fe20000000000 */
[----:B------:R-:W-:Y:S01]  /*1590*/  UMOV UR11, 0x40000040 ;  /* 0x40000040000b7882 */ /* 0x000fe20000000000 */
[----:B------:R-:W-:Y:S01]  /*15a0*/  UMOV UR13, 0x40000040 ;  /* 0x40000040000d7882 */ /* 0x000fe20000000000 */
[----:B------:R-:W-:-:S08]  /*15b0*/  UMOV UR15, 0x40000040 ;  /* 0x40000040000f7882 */ /* 0x000fd00000000000 */
[----:B------:R-:W-:-:S04]  /*15c0*/  UIADD3 UR4, UR4, 0x30100, URZ ;  /* 0x0003010004047890 */ /* 0x000fc8000fffe03f */
[----:B------:R-:W-:-:S04]  /*15d0*/  USHF.R.U32.HI UR4, URZ, 0x4, UR4 ;  /* 0x000000043f047899 */ /* 0x000fc80008011604 */
[----:B------:R-:W-:Y:S02]  /*15e0*/  ULOP3.LUT UR5, UR4, 0x3fff, URZ, 0xc0, !UPT ;  /* 0x00003fff04057892 */ /* 0x000fe4000f8ec03f */
[----:B------:R-:W-:Y:S02]  /*15f0*/  ULOP3.LUT UR4, UR41, 0x10000, URZ, 0xfc, !UPT ;  /* 0x0001000029047892 */ /* 0x000fe4000f8efc3f */
[----:B------:R-:W-:Y:S02]  /*1600*/  ULOP3.LUT UR5, UR5, 0x10000, URZ, 0xfc, !UPT ;  /* 0x0001000005057892 */ /* 0x000fe4000f8efc3f */
[----:B------:R-:W-:Y:S02]  /*1610*/  ULEA UR8, UR39, UR4, 0xc ;  /* 0x0000000427087291 */ /* 0x000fe4000f8e603f */
[----:B------:R-:W-:Y:S02]  /*1620*/  ULEA UR6, UR39, UR5, 0xd ;  /* 0x0000000527067291 */ /* 0x000fe4000f8e683f */
[----:B------:R-:W-:-:S02]  /*1630*/  UIADD3 UR12, UR8, 0x2, URZ ;  /* 0x00000002080c7890 */ /* 0x000fc4000fffe03f */
[----:B------:R-:W-:-:S03]  /*1640*/  UIADD3 UR14, UR6, 0x2, URZ ;  /* 0x00000002060e7890 */ /* 0x000fc6000fffe03f */
[----:B------:R-:W-:Y:S02]  /*1650*/  UMOV UR10, UR6 ;  /* 0x00000006000a7c82 */ /* 0x000fe40008000000 */
[----:B------:R-:W-:Y:S01]  /*1660*/  HGMMA.64x256x8.F32.TF32 R24, gdesc[UR8], RZ, !UPT, gsb0 ;  /* 0x07e00000081879f0 */ /* 0x000fe2000c0028ff */
[----:B------:R-:W-:Y:S01]  /*1670*/  UIADD3 UR10, UR6, 0x1806, URZ ;  /* 0x00001806060a7890 */ /* 0x000fe2000fffe03f */
[----:B------:R-:W-:Y:S01]  /*1680*/  UMOV UR9, 0x40000040 ;  /* 0x4000004000097882 */ /* 0x000fe20000000000 */
[----:B------:R-:W-:Y:S01]  /*1690*/  UMOV UR11, 0x40000040 ;  /* 0x40000040000b7882 */ /* 0x000fe20000000000 */
[----:B------:R-:W-:Y:S02]  /*16a0*/  WARPGROUP.DEPBAR.LE gsb0, 0x0 ;  /* 0x00008000000079c5 */ /* 0x000fe40000010000 */
[----:B------:R-:W-:-:S15]  /*16b0*/  WARPGROUP.ARRIVE ;  /* 0x00000000000079c5 */ /* 0x000fde0000000000 */
[----:B------:R-:W-:-:S07]  /*16c0*/  NOP ;  /* 0x0000000000007918 */ /* 0x000fce0000000000 */
[----:B------:R-:W-:Y:S01]  /*16d0*/  HGMMA.64x256x8.F32.TF32 R24, gdesc[UR12], R24, gsb0 ;  /* 0x07e000000c1879f0 */ /* 0x000fe20008002818 */
[----:B------:R-:W-:Y:S02]  /*16e0*/  UIADD3 UR12, UR8, 0x4, URZ ;  /* 0x00000004080c7890 */ /* 0x000fe4000fffe03f */
[----:B------:R-:W-:Y:S01]  /*16f0*/  UIADD3 UR14, UR6, 0x4, URZ ;  /* 0x00000004060e7890 */ /* 0x000fe2000fffe03f */
[----:B------:R-:W-:Y:S01]  /*1700*/  UMOV UR13, 0x40000040 ;  /* 0x40000040000d7882 */ /* 0x000fe20000000000 */
[----:B------:R-:W-:Y:S01]  /*1710*/  UMOV UR15, 0x40000040 ;  /* 0x40000040000f7882 */ /* 0x000fe20000000000 */
[----:B------:R-:W-:Y:S02]  /*1720*/  WARPGROUP.DEPBAR.LE gsb0, 0x0 ;  /* 0x00008000000079c5 */ /* 0x000fe40000010000 */
[----:B------:R-:W-:-:S15]  /*1730*/  WARPGROUP.ARRIVE ;  /* 0x00000000000079c5 */ /* 0x000fde0000000000 */
[----:B------:R-:W-:-:S05]  /*1740*/  NOP ;  /* 0x0000000000007918 */ /* 0x000fca0000000000 */
        /* <DEDUP_REMOVED lines=93> */
[----:B------:R-:W-:Y:S01]  /*1d20*/  UIADD3 UR8, UR8, 0xc06, URZ ;  /* 0x00000c0608087890 */ /* 0x000fe2000fffe03f */
[----:B------:R-:W-:Y:S02]  /*1d30*/  WARPGROUP.DEPBAR.LE gsb0, 0x0 ;  /* 0x00008000000079c5 */ /* 0x000fe40000010000 */
[----:B------:R-:W-:-:S15]  /*1d40*/  WARPGROUP.ARRIVE ;  /* 0x00000000000079c5 */ /* 0x000fde0000000000 */
[----:B------:R-:W-:-:S04]  /*1d50*/  NOP ;  /* 0x0000000000007918 */ /* 0x000fc80000000000 */
[----:B------:R-:W-:Y:S03]  /*1d60*/  HGMMA.64x256x8.F32.TF32 R24, gdesc[UR12], R24, gsb0 ;  /* 0x07e000000c1879f0 */ /* 0x000fe60008002818 */
[----:B------:R-:W-:Y:S02]  /*1d70*/  WARPGROUP.DEPBAR.LE gsb0, 0x0 ;  /* 0x00008000000079c5 */ /* 0x000fe40000010000 */
[----:B------:R-:W-:-:S15]  /*1d80*/  WARPGROUP.ARRIVE ;  /* 0x00000000000079c5 */ /* 0x000fde0000000000 */
[----:B------:R-:W-:-:S08]  /*1d90*/  NOP ;  /* 0x0000000000007918 */ /* 0x000fd00000000000 */
[----:B------:R-:W-:Y:S03]  /*1da0*/  HGMMA.64x256x8.F32.TF32 R24, gdesc[UR8], R24, gsb0 ;  /* 0x07e00000081879f0 */ /* 0x000fe60008002818 */
[----:B------:R-:W-:Y:S02]  /*1db0*/  WARPGROUP.DEPBAR.LE gsb0, 0x0 ;  /* 0x00008000000079c5 */ /* 0x000fe40000010000 */
[----:B------:R-:W-:Y:S05]  /*1dc0*/  @!P1 BRA `(.L_x_22) ;  /* 0x0000000800a89947 */ /* 0x000fea0003800000 */
[----:B------:R-:W-:Y:S02]  /*1dd0*/  UIADD3 UR6, UR39, 0x1, URZ ;  /* 0x0000000127067890 */ /* 0x000fe4000fffe03f */
[----:B------:R-:W-:Y:S02]  /*1de0*/  IMAD.U32 R3, RZ, RZ, UR39 ;  /* 0x00000027ff037e24 */ /* 0x000fe4000f8e00ff */
[----:B------:R-:W-:-:S04]  /*1df0*/  UISETP.NE.AND UP0, UPT, UR6, 0x3, UPT ;  /* 0x000000030600788c */ /* 0x000fc8000bf05270 */
[----:B------:R-:W-:Y:S02]  /*1e00*/  USEL UR7, URZ, 0x1, UP0 ;  /* 0x000000013f077887 */ /* 0x000fe40008000000 */
[----:B------:R-:W-:Y:S02]  /*1e10*/  USEL UR6, UR6, URZ, UP0 ;  /* 0x0000003f06067287 */ /* 0x000fe40008000000 */
[----:B------:R-:W-:-:S06]  /*1e20*/  ULOP3.LUT UR7, UR38, UR7, URZ, 0x3c, !UPT ;  /* 0x0000000726077292 */ /* 0x000fcc000f8e3c3f */
[----:B------:R-:W-:-:S07]  /*1e30*/  IMAD.U32 R7, RZ, RZ, UR7 ;  /* 0x00000007ff077e24 */ /* 0x000fce000f8e00ff */
.L_x_29:
[----:B------:R-:W-:Y:S05]  /*1e40*/  @!P0 BRA `(.L_x_23) ;  /* 0x0000000000048947 */ /* 0x000fea0003800000 */
[----:B------:R-:W-:Y:S01]  /*1e50*/  BPT.TRAP 0x1 ;  /* 0x000000040000795c */ /* 0x000fe20000300000 */
.L_x_23:
[----:B------:R-:W2:Y:S01]  /*1e60*/  S2UR UR8, SR_CgaCtaId ;  /* 0x00000000000879c3 */ /* 0x000ea20000008800 */
[----:B------:R-:W-:Y:S01]  /*1e70*/  UMOV UR7, 0x400 ;  /* 0x0000040000077882 */ /* 0x000fe20000000000 */
[----:B01----:R-:W-:Y:S01]  /*1e80*/  IMAD.U32 R5, RZ, RZ, UR6 ;  /* 0x00000006ff057e24 */ /* 0x003fe2000f8e00ff */
[----:B------:R-:W-:Y:S01]  /*1e90*/  SHF.L.U32 R4, R7, 0x1f, RZ ;  /* 0x0000001f07047819 */ /* 0x000fe200000006ff */
[----:B--2---:R-:W-:-:S06]  /*1ea0*/  ULEA UR7, UR8, UR7, 0x18 ;  /* 0x0000000708077291 */ /* 0x004fcc000f8ec03f */
[----:B------:R-:W-:-:S04]  /*1eb0*/  IMAD.U32 R6, RZ, RZ, UR7 ;  /* 0x00000007ff067e24 */ /* 0x000fc8000f8e00ff */
[----:B------:R-:W-:-:S04]  /*1ec0*/  IMAD R5, R5, 0x8, R6 ;  /* 0x0000000805057824 */ /* 0x000fc800078e0206 */
[----:B------:R0:W1:Y:S01]  /*1ed0*/  SYNCS.PHASECHK.TRANS64.TRYWAIT P1, [R5+URZ], R4 ;  /* 0x00000004050075a7 */ /* 0x000062000802017f */
[----:B------:R-:W-:Y:S05]  /*1ee0*/  @!P0 BRA `(.L_x_24) ;  /* 0x0000000000048947 */ /* 0x000fea0003800000 */
[----:B------:R-:W-:Y:S01]  /*1ef0*/  BPT.TRAP 0x1 ;  /* 0x000000040000795c */ /* 0x000fe20000300000 */
.L_x_24:
[----:B-1----:R-:W-:Y:S05]  /*1f00*/  @P1 BRA `(.L_x_25) ;  /* 0x0000000000081947 */ /* 0x002fea0003800000 */
[----:B------:R-:W1:Y:S02]  /*1f10*/  SYNCS.PHASECHK.TRANS64.TRYWAIT P1, [R5+URZ], R4 ;  /* 0x00000004050075a7 */ /* 0x000e64000802017f */
[----:B-1----:R-:W-:Y:S05]  /*1f20*/  @!P1 BRA `(.L_x_26) ;  /* 0x000000a400f89947 */ /* 0x002fea0003800000 */
.L_x_25:
[----:B------:R-:W-:Y:S01]  /*1f30*/  ULEA UR10, UR6, UR5, 0xd ;  /* 0x00000005060a7291 */ /* 0x000fe2000f8e683f */
[----:B------:R-:W-:Y:S01]  /*1f40*/  WARPGROUP.ARRIVE ;  /* 0x00000000000079c5 */ /* 0x000fe20000000000 */
[----:B------:R-:W-:Y:S01]  /*1f50*/  ULEA UR8, UR6, UR4, 0xc ;  /* 0x0000000406087291 */ /* 0x000fe2000f8e603f */
[----:B------:R-:W-:Y:S01]  /*1f60*/  UMOV UR11, 0x40000040 ;  /* 0x40000040000b7882 */ /* 0x000fe20000000000 */
[----:B------:R-:W-:Y:S01]  /*1f70*/  UMOV UR9, 0x40000040 ;  /* 0x4000004000097882 */ /* 0x000fe20000000000 */
[----:B------:R-:W-:Y:S02]  /*1f80*/  UIADD3 UR14, UR10, 0x2, URZ ;  /* 0x000000020a0e7890 */ /* 0x000fe4000fffe03f */
[----:B------:R-:W-:Y:S01]  /*1f90*/  UIADD3 UR12, UR8, 0x2, URZ ;  /* 0x00000002080c7890 */ /* 0x000fe2000fffe03f */
[----:B------:R-:W-:-:S03]  /*1fa0*/  UMOV UR15, 0x40000040 ;  /* 0x40000040000f7882 */ /* 0x000fc60000000000 */
[----:B------:R-:W-:Y:S01]  /*1fb0*/  HGMMA.64x256x8.F32.TF32 R24, gdesc[UR8], R24, gsb0 ;  /* 0x07e00000081879f0 */ /* 0x000fe20008002818 */
[----:B------:R-:W-:Y:S01]  /*1fc0*/  UMOV UR13, 0x40000040 ;  /* 0x40000040000d7882 */ /* 0x000fe20000000000 */
        /* <DEDUP_REMOVED lines=106> */
[----:B------:R-:W-:Y:S02]  /*2670*/  UIADD3 UR10, UR10, 0x1806, URZ ;  /* 0x000018060a0a7890 */ /* 0x000fe4000fffe03f */
[----:B------:R-:W-:Y:S01]  /*2680*/  UIADD3 UR8, UR8, 0xc06, URZ ;  /* 0x00000c0608087890 */ /* 0x000fe2000fffe03f */
[----:B------:R-:W-:Y:S02]  /*2690*/  WARPGROUP.DEPBAR.LE gsb0, 0x0 ;  /* 0x00008000000079c5 */ /* 0x000fe40000010000 */
[----:B------:R-:W-:-:S15]  /*26a0*/  WARPGROUP.ARRIVE ;  /* 0x00000000000079c5 */ /* 0x000fde0000000000 */
[----:B------:R-:W-:-:S02]  /*26b0*/  NOP ;  /* 0x0000000000007918 */ /* 0x000fc40000000000 */
[----:B------:R-:W-:Y:S03]  /*26c0*/  HGMMA.64x256x8.F32.TF32 R24, gdesc[UR12], R24, gsb0 ;  /* 0x07e000000c1879f0 */ /* 0x000fe60008002818 */
[----:B------:R-:W-:Y:S02]  /*26d0*/  WARPGROUP.DEPBAR.LE gsb0, 0x0 ;  /* 0x00008000000079c5 */ /* 0x000fe40000010000 */
[----:B------:R-:W-:-:S15]  /*26e0*/  WARPGROUP.ARRIVE ;  /* 0x00000000000079c5 */ /* 0x000fde0000000000 */
[----:B------:R-:W-:-:S08]  /*26f0*/  NOP ;  /* 0x0000000000007918 */ /* 0x000fd00000000000 */
[----:B------:R-:W-:Y:S03]  /*2700*/  HGMMA.64x256x8.F32.TF32 R24, gdesc[UR8], R24, gsb0 ;  /* 0x07e00000081879f0 */ /* 0x000fe60008002818 */
[----:B------:R-:W-:Y:S02]  /*2710*/  WARPGROUP.DEPBAR.LE gsb0, 0x0 ;  /* 0x00008000000079c5 */ /* 0x000fe40000010000 */
[----:B------:R-:W-:Y:S05]  /*2720*/  @!P0 BRA `(.L_x_27) ;  /* 0x0000000000048947 */ /* 0x000fea0003800000 */
[----:B------:R-:W-:Y:S01]  /*2730*/  BPT.TRAP 0x1 ;  /* 0x000000040000795c */ /* 0x000fe20000300000 */
.L_x_27:
[----:B------:R-:W-:-:S13]  /*2740*/  ISETP.NE.AND P1, PT, R22, RZ, PT ;  /* 0x000000ff1600720c */ /* 0x000fda0003f25270 */
[----:B01----:R-:W-:-:S04]  /*2750*/  @P1 IMAD R4, R3, 0x8, R6 ;  /* 0x0000000803041824 */ /* 0x003fc800078e0206 */
[----:B------:R-:W-:-:S05]  /*2760*/  @P1 VIADD R5, R4, 0x18 ;  /* 0x0000001804051836 */ /* 0x000fca0000000000 */
[----:B------:R-:W-:-:S04]  /*2770*/  @P1 PRMT R5, R152, 0x654, R5 ;  /* 0x0000065498051816 */ /* 0x000fc80000000005 */
[----:B------:R0:W-:Y:S01]  /*2780*/  @P1 SYNCS.ARRIVE.TRANS64.RED.A1T0 RZ, [R5+URZ], RZ ;  /* 0x000000ff05ff19a7 */ /* 0x0001e2000810043f */
[----:B------:R-:W-:-:S13]  /*2790*/  ISETP.GT.U32.AND P1, PT, R19, 0x1, PT ;  /* 0x000000011300780c */ /* 0x000fda0003f24070 */
[----:B0-----:R-:W-:Y:S05]  /*27a0*/  @P1 BRA `(.L_x_28) ;  /* 0x0000000000041947 */ /* 0x001fea0003800000 */
[----:B------:R-:W-:Y:S01]  /*27b0*/  BPT.TRAP 0x1 ;  /* 0x000000040000795c */ /* 0x000fe20000300000 */
.L_x_28:
[----:B------:R-:W-:Y:S01]  /*27c0*/  UIADD3 UR6, UR6, 0x1, URZ ;  /* 0x0000000106067890 */ /* 0x000fe2000fffe03f */
[C---:B------:R-:W-:Y:S01]  /*27d0*/  ISETP.GT.AND P2, PT, R0.reuse, 0x1, PT ;  /* 0x000000010000780c */ /* 0x040fe20003f44270 */
[----:B------:R-:W-:Y:S02]  /*27e0*/  VIADD R3, R3, 0x1 ;  /* 0x0000000103037836 */ /* 0x000fe40000000000 */
[----:B------:R-:W-:Y:S01]  /*27f0*/  UISETP.NE.AND UP0, UPT, UR6, 0x3, UPT ;  /* 0x000000030600788c */ /* 0x000fe2000bf05270 */
[----:B------:R-:W-:Y:S02]  /*2800*/  VIADD R0, R0, 0xffffffff ;  /* 0xffffffff00007836 */ /* 0x000fe40000000000 */
[C---:B------:R-:W-:Y:S01]  /*2810*/  ISETP.NE.AND P1, PT, R3.reuse, 0x3, PT ;  /* 0x000000030300780c */ /* 0x040fe20003f25270 */
[----:B------:R-:W-:Y:S02]  /*2820*/  USEL UR7, URZ, 0x1, UP0 ;  /* 0x000000013f077887 */ /* 0x000fe40008000000 */
[----:B------:R-:W-:Y:S01]  /*2830*/  USEL UR6, UR6, URZ, UP0 ;  /* 0x0000003f06067287 */ /* 0x000fe20008000000 */
[----:B------:R-:W-:-:S03]  /*2840*/  SEL R3, R3, RZ, P1 ;  /* 0x000000ff03037207 */ /* 0x000fc60000800000 */
[----:B------:R-:W-:Y:S01]  /*2850*/  LOP3.LUT R7, R7, UR7, RZ, 0x3c, !PT ;  /* 0x0000000707077c12 */ /* 0x000fe2000f8e3cff */
[----:B------:R-:W-:Y:S07]  /*2860*/  @P2 BRA `(.L_x_29) ;  /* 0xfffffff400742947 */ /* 0x000fee000383ffff */
.L_x_22:
[----:B------:R-:W2:Y:S02]  /*2870*/  LDC R0, c[0x0][0x28c] ;  /* 0x0000a300ff007b82 */ /* 0x000ea40000000800 */
[----:B--2---:R-:W-:-:S13]  /*2880*/  ISETP.GE.AND P1, PT, R0, 0x1, PT ;  /* 0x000000010000780c */ /* 0x004fda0003f26270 */
[----:B------:R-:W-:Y:S05]  /*2890*/  @!P1 BRA `(.L_x_30) ;  /* 0x0000000000509947 */ /* 0x000fea0003800000 */
[----:B------:R-:W-:Y:S05]  /*28a0*/  @!P0 BRA `(.L_x_31) ;  /* 0x0000000000048947 */ /* 0x000fea0003800000 */
[----:B------:R-:W-:Y:S01]  /*28b0*/  BPT.TRAP 0x1 ;  /* 0x000000040000795c */ /* 0x000fe20000300000 */
.L_x_31:
[----:B------:R-:W-:Y:S01]  /*28c0*/  ISETP.NE.AND P0, PT, R22, RZ, PT ;  /* 0x000000ff1600720c */ /* 0x000fe20003f05270 */
[----:B------:R-:W-:Y:S01]  /*28d0*/  BSSY B0, `(.L_x_32) ;  /* 0x000000e000007945 */ /* 0x000fe20003800000 */
[----:B------:R-:W-:-:S11]  /*28e0*/  ISETP.GT.U32.AND P1, PT, R19, 0x1, PT ;  /* 0x000000011300780c */ /* 0x000fd60003f24070 */
[----:B------:R-:W-:Y:S05]  /*28f0*/  @!P0 BRA `(.L_x_33) ;  /* 0x00000000002c8947 */ /* 0x000fea0003800000 */
[----:B------:R-:W-:-:S04]  /*2900*/  UISETP.LT.AND UP0, UPT, UR40, 0x1, UPT ;  /* 0x000000012800788c */ /* 0x000fc8000bf01270 */
[----:B------:R-:W-:-:S04]  /*2910*/  USEL UR6, UR40, 0x1, UP0 ;  /* 0x0000000128067887 */ /* 0x000fc80008000000 */
[----:B------:R-:W-:-:S04]  /*2920*/  UIADD3 UR6, UR39, UR40, -UR6 ;  /* 0x0000002827067290 */ /* 0x000fc8000fffe806 */
[----:B------:R-:W-:-:S04]  /*2930*/  UIMAD.WIDE.U32 UR4, UR6, -0x55555555, URZ ;  /* 0xaaaaaaab060478a5 */ /* 0x000fc8000f8e003f */
[----:B------:R-:W-:-:S04]  /*2940*/  USHF.R.U32.HI UR4, URZ, 0x1, UR5 ;  /* 0x000000013f047899 */ /* 0x000fc80008011605 */
[----:B------:R-:W-:-:S06]  /*2950*/  UIMAD UR6, UR4, -0x3, UR6 ;  /* 0xfffffffd040678a4 */ /* 0x000fcc000f8e0206 */
[----:B------:R-:W-:-:S04]  /*2960*/  IMAD.U32 R3, RZ, RZ, UR6 ;  /* 0x00000006ff037e24 */ /* 0x000fc8000f8e00ff */
[----:B------:R-:W-:-:S04]  /*2970*/  IMAD R0, R3, 0x8, R6 ;  /* 0x0000000803007824 */ /* 0x000fc800078e0206 */
[----:B------:R-:W-:-:S05]  /*2980*/  VIADD R3, R0, 0x18 ;  /* 0x0000001800037836 */ /* 0x000fca0000000000 */
[----:B------:R-:W-:-:S04]  /*2990*/  PRMT R3, R152, 0x654, R3 ;  /* 0x0000065498037816 */ /* 0x000fc80000000003 */
[----:B------:R2:W-:Y:S03]  /*29a0*/  SYNCS.ARRIVE.TRANS64.RED.A1T0 RZ, [R3+URZ], RZ ;  /* 0x000000ff03ff79a7 */ /* 0x0005e6000810043f */
.L_x_33:
[----:B------:R-:W-:Y:S05]  /*29b0*/  BSYNC B0 ;  /* 0x0000000000007941 */ /* 0x000fea0003800000 */
.L_x_32:
[----:B------:R-:W-:Y:S05]  /*29c0*/  @P1 BRA `(.L_x_30) ;  /* 0x0000000000041947 */ /* 0x000fea0003800000 */
[----:B------:R-:W-:Y:S01]  /*29d0*/  BPT.TRAP 0x1 ;  /* 0x000000040000795c */ /* 0x000fe20000300000 */
.L_x_30:
[----:B------:R-:W3:Y:S01]  /*29e0*/  LDC R6, c[0x0][0x288] ;  /* 0x0000a200ff067b82 */ /* 0x000ee20000000800 */
[--C-:B------:R-:W-:Y:S01]  /*29f0*/  SHF.R.U32.HI R0, RZ, 0x2, R18.reuse ;  /* 0x00000002ff007819 */ /* 0x100fe20000011612 */
[----:B------:R-:W-:Y:S01]  /*2a00*/  UIADD3 UR39, UR40, UR39, URZ ;  /* 0x0000002728277290 */ /* 0x000fe2000fffe03f */
[----:B01----:R-:W-:Y:S01]  /*2a10*/  SHF.R.U32.HI R5, RZ, 0x7, R18 ;  /* 0x00000007ff057819 */ /* 0x003fe20000011612 */
[----:B------:R-:W-:Y:S01]  /*2a20*/  ULDC UR7, c[0x0][0x284] ;  /* 0x0000a10000077ab9 */ /* 0x000fe20000000800 */
[----:B------:R-:W-:Y:S01]  /*2a30*/  LOP3.LUT R4, R18, 0x60, RZ, 0xc0, !PT ;  /* 0x0000006012047812 */ /* 0x000fe200078ec0ff */
[----:B------:R-:W-:Y:S01]  /*2a40*/  UISETP.GT.U32.AND UP0, UPT, UR39, 0x2, UPT ;  /* 0x000000022700788c */ /* 0x000fe2000bf04070 */
[----:B--2---:R-:W-:Y:S01]  /*2a50*/  LOP3.LUT R3, R0, 0x7, RZ, 0xc0, !PT ;  /* 0x0000000700037812 */ /* 0x004fe200078ec0ff */
[----:B------:R-:W-:Y:S01]  /*2a60*/  UISETP.GE.U32.AND UP1, UPT, UR40, 0x3, UPT ;  /* 0x000000032800788c */ /* 0x000fe2000bf26070 */
[----:B------:R-:W-:Y:S01]  /*2a70*/  LOP3.LUT R0, R5, 0x1, RZ, 0xc0, !PT ;  /* 0x0000000105007812 */ /* 0x000fe200078ec0ff */
[----:B------:R-:W-:Y:S01]  /*2a80*/  UISETP.LT.U32.AND UP0, UPT, UR40, 0x3, UP0 ;  /* 0x000000032800788c */ /* 0x000fe20008701070 */
[----:B------:R-:W-:Y:S01]  /*2a90*/  SHF.R.U32.HI R10, RZ, 0x1, R4 ;  /* 0x00000001ff0a7819 */ /* 0x000fe20000011604 */
[----:B------:R-:W-:Y:S01]  /*2aa0*/  IMAD.SHL.U32 R4, R18, 0x2, RZ ;  /* 0x0000000212047824 */ /* 0x000fe200078e00ff */
[----:B------:R-:W-:Y:S01]  /*2ab0*/  SHF.R.S32.HI R21, RZ, 0x1f, R23 ;  /* 0x0000001fff157819 */ /* 0x000fe20000011417 */
[----:B------:R-:W-:Y:S01]  /*2ac0*/  IMAD.SHL.U32 R8, R0, 0x40, RZ ;  /* 0x0000004000087824 */ /* 0x000fe200078e00ff */
[--C-:B------:R-:W-:Y:S01]  /*2ad0*/  IADD3 R5, RZ, -R10, -R3.reuse ;  /* 0x8000000aff057210 */ /* 0x100fe20007ffe803 */
[----:B------:R-:W-:Y:S01]  /*2ae0*/  ULDC.64 UR8, c[0x0][0x5d0] ;  /* 0x0001740000087ab9 */ /* 0x000fe20000000a00 */
[----:B------:R-:W-:Y:S01]  /*2af0*/  LOP3.LUT R4, R4, 0x6, RZ, 0xc0, !PT ;  /* 0x0000000604047812 */ /* 0x000fe200078ec0ff */
[----:B------:R-:W-:Y:S01]  /*2b00*/  UIMAD.WIDE.U32 UR4, UR39, -0x55555555, URZ ;  /* 0xaaaaaaab270478a5 */ /* 0x000fe2000f8e003f */
[----:B------:R-:W-:Y:S01]  /*2b10*/  LOP3.LUT R3, R8, 0x40, R3, 0xe2, !PT ;  /* 0x0000004008037812 */ /* 0x000fe200078ee203 */
[----:B------:R-:W-:Y:S01]  /*2b20*/  IMAD R11, R0, -0x40, R5 ;  /* 0xffffffc0000b7824 */ /* 0x000fe200078e0205 */
[----:B------:R-:W-:Y:S01]  /*2b30*/  LOP3.LUT R0, R18, 0x3, RZ, 0xc0, !PT ;  /* 0x0000000312007812 */ /* 0x000fe200078ec0ff */
[----:B------:R-:W-:Y:S01]  /*2b40*/  USEL UR6, URZ, 0x1, !UP0 ;  /* 0x000000013f067887 */ /* 0x000fe2000c000000 */
[----:B------:R-:W-:Y:S01]  /*2b50*/  PRMT R8, R4, 0x6540, R153 ;  /* 0x0000654004087816 */ /* 0x000fe20000000099 */
[----:B------:R-:W-:Y:S01]  /*2b60*/  IMAD.SHL.U32 R153, R153, 0x100, RZ ;  /* 0x0000010099997824 */ /* 0x000fe200078e00ff */
[----:B------:R-:W-:Y:S01]  /*2b70*/  USHF.R.U32.HI UR4, URZ, 0x1, UR5 ;  /* 0x000000013f047899 */ /* 0x000fe20008011605 */
[----:B---3--:R-:W-:Y:S01]  /*2b80*/  IMAD R12, R0, -0x2, R6 ;  /* 0xfffffffe000c7824 */ /* 0x008fe200078e0206 */
[----:B------:R-:W-:Y:S01]  /*2b90*/  SHF.R.S32.HI R9, RZ, 0x1f, R8 ;  /* 0x0000001fff097819 */ /* 0x000fe20000011408 */
[C---:B------:R-:W-:Y:S01]  /*2ba0*/  IMAD.SHL.U32 R0, R154.reuse, 0x80, RZ ;  /* 0x000000809a007824 */ /* 0x040fe200078e00ff */
[----:B------:R-:W-:Y:S01]  /*2bb0*/  ISETP.GE.AND P0, PT, R153, R6, PT ;  /* 0x000000069900720c */ /* 0x000fe20003f06270 */
[----:B------:R-:W-:Y:S01]  /*2bc0*/  IMAD R4, R21, UR8, RZ ;  /* 0x0000000815047c24 */ /* 0x000fe2000f8e02ff */
[----:B------:R-:W-:Y:S01]  /*2bd0*/  ULOP3.LUT UR38, UR38, UR6, URZ, 0x3c, !UPT ;  /* 0x0000000626267292 */ /* 0x000fe2000f8e3c3f */
[----:B------:R-:W-:Y:S01]  /*2be0*/  IMAD.WIDE R6, R154, 0x80, RZ ;  /* 0x000000809a067825 */ /* 0x000fe200078e02ff */
[C---:B------:R-:W-:Y:S01]  /*2bf0*/  ISETP.GE.OR P0, PT, R0.reuse, UR7, P0 ;  /* 0x0000000700007c0c */ /* 0x040fe20008706670 */
[----:B------:R-:W-:Y:S01]  /*2c00*/  UIMAD UR39, UR4, -0x3, UR39 ;  /* 0xfffffffd042778a4 */ /* 0x000fe2000f8e0227 */
[----:B------:R-:W-:Y:S01]  /*2c10*/  IADD3 R0, -R0, UR7, R11 ;  /* 0x0000000700007c10 */ /* 0x000fe2000fffe10b */
[C---:B------:R-:W-:Y:S01]  /*2c20*/  IMAD R13, R23.reuse, UR9, R4 ;  /* 0x00000009170d7c24 */ /* 0x040fe2000f8e0204 */
[----:B------:R-:W-:Y:S01]  /*2c30*/  @UP1 ULOP3.LUT UR38, UR38, 0x1, UR4, 0x78, !UPT ;  /* 0x0000000126261892 */ /* 0x000fe2000f8e7804 */
[----:B------:R-:W-:Y:S01]  /*2c40*/  IMAD.WIDE.U32 R4, R23, UR8, R8 ;  /* 0x0000000817047c25 */ /* 0x000fe2000f8e0008 */
[----:B------:R-:W-:-:S03]  /*2c50*/  LOP3.LUT R171, R6, R3, R10, 0xfe, !PT ;  /* 0x0000000306ab7212 */ /* 0x000fc600078efe0a */
[----:B------:R-:W-:Y:S02]  /*2c60*/  IMAD.IADD R5, R5, 0x1, R13 ;  /* 0x0000000105057824 */ /* 0x000fe400078e020d */
[----:B------:R-:W-:Y:S02]  /*2c70*/  IMAD.IADD R3, R12, 0x1, -R153 ;  /* 0x000000010c037824 */ /* 0x000fe400078e0a99 */
[----:B------:R-:W-:Y:S01]  /*2c80*/  IMAD.MOV.U32 R154, RZ, RZ, -0x1 ;  /* 0xffffffffff9a7424 */ /* 0x000fe200078e00ff */
[----:B------:R-:W-:Y:S06]  /*2c90*/  @P0 BRA `(.L_x_34) ;  /* 0x0000007800d80947 */ /* 0x000fec0003800000 */
[----:B------:R-:W0:Y:S01]  /*2ca0*/  LDC.64 R10, c[0x0][0x5c8] ;  /* 0x00017200ff0a7b82 */ /* 0x000e220000000a00 */
[----:B-----5:R-:W-:Y:S01]  /*2cb0*/  FSETP.NEU.AND P0, PT, R156, RZ, PT ;  /* 0x000000ff9c00720b */ /* 0x020fe20003f0d000 */
[----:B------:R-:W-:Y:S01]  /*2cc0*/  BSSY B0, `(.L_x_34) ;  /* 0x00007b3000007945 */ /* 0x000fe20003800000 */
[----:B------:R-:W-:-:S04]  /*2cd0*/  ISETP.GT.AND P1, PT, R3, RZ, PT ;  /* 0x000000ff0300720c */ /* 0x000fc80003f24270 */
[----:B------:R-:W-:Y:S01]  /*2ce0*/  ISETP.GT.AND P2, PT, R0, RZ, P1 ;  /* 0x000000ff0000720c */ /* 0x000fe20000f44270 */
[-C--:B0-----:R-:W-:Y:S02]  /*2cf0*/  IMAD R12, R7, R10.reuse, RZ ;  /* 0x0000000a070c7224 */ /* 0x081fe400078e02ff */
[----:B------:R-:W-:-:S04]  /*2d00*/  IMAD.WIDE.U32 R162, R171, R10, R4 ;  /* 0x0000000aaba27225 */ /* 0x000fc800078e0004 */
[----:B------:R-:W-:-:S04]  /*2d10*/  IMAD R5, R171, R11, R12 ;  /* 0x0000000bab057224 */ /* 0x000fc800078e020c */
[----:B------:R-:W-:Y:S01]  /*2d20*/  IMAD.IADD R173, R163, 0x1, R5 ;  /* 0x00000001a3ad7824 */ /* 0x000fe200078e0205 */
[----:B------:R-:W-:Y:S06]  /*2d30*/  @!P0 BRA `(.L_x_35) ;  /* 0x0000005400948947 */ /* 0x000fec0003800000 */
[----:B------:R-:W0:Y:S01]  /*2d40*/  LDC.64 R14, c[0x0][0x5b8] ;  /* 0x00016e00ff0e7b82 */ /* 0x000e220000000a00 */
[----:B------:R-:W-:-:S07]  /*2d50*/  ULDC.64 UR4, c[0x0][0x5c0] ;  /* 0x0001700000047ab9 */ /* 0x000fce0000000a00 */
[----:B------:R-:W1:Y:S08]  /*2d60*/  LDC.64 R168, c[0x0][0x5b0] ;  /* 0x00016c00ffa87b82 */ /* 0x000e700000000a00 */
[----:B------:R-:W2:Y:S01]  /*2d70*/  LDC.64 R12, c[0x0][0x5a8] ;  /* 0x00016a00ff0c7b82 */ /* 0x000ea20000000a00 */
[-C--:B0-----:R-:W-:Y:S02]  /*2d80*/  IMAD R4, R21, R14.reuse, RZ ;  /* 0x0000000e15047224 */ /* 0x081fe400078e02ff */
[----:B------:R-:W-:-:S04]  /*2d90*/  IMAD.WIDE.U32 R164, R23, R14, R8 ;  /* 0x0000000e17a47225 */ /* 0x000fc800078e0008 */
[----:B------:R-:W-:Y:S02]  /*2da0*/  IMAD R163, R23, R15, R4 ;  /* 0x0000000f17a37224 */ /* 0x000fe400078e0204 */
[-C--:B-1----:R-:W-:Y:S02]  /*2db0*/  IMAD R6, R7, R168.reuse, RZ ;  /* 0x000000a807067224 */ /* 0x082fe400078e02ff */
[----:B------:R-:W-:Y:S02]  /*2dc0*/  IMAD.IADD R21, R165, 0x1, R163 ;  /* 0x00000001a5157824 */ /* 0x000fe400078e02a3 */
[----:B------:R-:W-:Y:S02]  /*2dd0*/  IMAD.MOV.U32 R20, RZ, RZ, R164 ;  /* 0x000000ffff147224 */ /* 0x000fe400078e00a4 */
[C---:B------:R-:W-:Y:S02]  /*2de0*/  IMAD R167, R171.reuse, R169, R6 ;  /* 0x000000a9aba77224 */ /* 0x040fe400078e0206 */
[----:B------:R-:W-:-:S04]  /*2df0*/  IMAD.WIDE.U32 R4, R171, R168, R20 ;  /* 0x000000a8ab047225 */ /* 0x000fc800078e0014 */
[----:B------:R-:W-:Y:S01]  /*2e00*/  IMAD.IADD R5, R5, 0x1, R167 ;  /* 0x0000000105057824 */ /* 0x000fe200078e02a7 */
[----:B--2---:R-:W-:-:S04]  /*2e10*/  LEA R6, P0, R4, R12, 0x2 ;  /* 0x0000000c04067211 */ /* 0x004fc800078010ff */
[----:B------:R-:W-:-:S05]  /*2e20*/  LEA.HI.X R7, R4, R13, R5, 0x2, P0 ;  /* 0x0000000d04077211 */ /* 0x000fca00000f1405 */
[----:B------:R0:W2:Y:S01]  /*2e30*/  @P2 LDG.E.LTC128B R15, desc[UR36][R6.64] ;  /* 0x00000024060f2981 */ /* 0x0000a2000c1e1920 */
[----:B------:R-:W-:Y:S01]  /*2e40*/  IMAD.WIDE.U32 R4, R171, R168, R8 ;  /* 0x000000a8ab047225 */ /* 0x000fe200078e0008 */
[----:B------:R-:W-:Y:S01]  /*2e50*/  ISETP.GT.AND P0, PT, R3, 0x1, PT ;  /* 0x000000010300780c */ /* 0x000fe20003f04270 */
[----:B------:R-:W-:Y:S01]  /*2e60*/  BSSY B1, `(.L_x_36) ;  /* 0x0000013000017945 */ /* 0x000fe20003800000 */
[C---:B------:R-:W-:Y:S01]  /*2e70*/  SHF.L.U64.HI R161, R168.reuse, 0x3, R169 ;  /* 0x00000003a8a17819 */ /* 0x040fe200000102a9 */
[----:B------:R-:W-:Y:S02]  /*2e80*/  IMAD.IADD R5, R167, 0x1, R5 ;  /* 0x00000001a7057824 */ /* 0x000fe400078e0205 */
[----:B------:R-:W-:Y:S02]  /*2e90*/  IMAD.SHL.U32 R160, R168, 0x8, RZ ;  /* 0x00000008a8a07824 */ /* 0x000fe400078e00ff */
[----:B------:R-:W-:Y:S01]  /*2ea0*/  IMAD.WIDE.U32 R158, R23, R14, R4 ;  /* 0x0000000e179e7225 */ /* 0x000fe200078e0004 */
[----:B------:R-:W-:-:S03]  /*2eb0*/  LEA R4, P3, R162, UR4, 0x2 ;  /* 0x00000004a2047c11 */ /* 0x000fc6000f8610ff */
[----:B0-----:R-:W-:Y:S01]  /*2ec0*/  IMAD.IADD R7, R163, 0x1, R159 ;  /* 0x00000001a3077824 */ /* 0x001fe200078e029f */
[----:B------:R-:W-:Y:S01]  /*2ed0*/  LEA.HI.X R5, R162, UR5, R173, 0x2, P3 ;  /* 0x00000005a2057c11 */ /* 0x000fe200098f14ad */
[----:B------:R-:W-:Y:S01]  /*2ee0*/  IMAD.WIDE.U32 R160, R171, R168, R160 ;  /* 0x000000a8aba07225 */ /* 0x000fe200078e00a0 */
[----:B------:R-:W-:Y:S02]  /*2ef0*/  ISETP.GT.AND P3, PT, R0, RZ, P0 ;  /* 0x000000ff0000720c */ /* 0x000fe40000764270 */
[----:B------:R-:W-:-:S04]  /*2f00*/  LEA R6, P4, R158, R12, 0x2 ;  /* 0x0000000c9e067211 */ /* 0x000fc800078810ff */
[----:B------:R-:W-:Y:S02]  /*2f10*/  LEA.HI.X R7, R158, R13, R7, 0x2, P4 ;  /* 0x0000000d9e077211 */ /* 0x000fe400020f1407 */
[----:B--2---:R-:W-:-:S05]  /*2f20*/  LOP3.LUT R153, R15, 0xffffe000, RZ, 0xc0, !PT ;  /* 0xffffe0000f997812 */ /* 0x004fca00078ec0ff */
[----:B------:R-:W-:-:S04]  /*2f30*/  FMUL R153, R153, R156 ;  /* 0x0000009c99997220 */ /* 0x000fc80000400000 */
[----:B------:R-:W-:-:S05]  /*2f40*/  FFMA R153, R24, R155, R153 ;  /* 0x0000009b18997223 */ /* 0x000fca0000000099 */
[----:B------:R-:W-:-:S05]  /*2f50*/  F2FP.TF32.F32.PACK_B R153, R153 ;  /* 0x00000099ff99723e */ /* 0x000fca00024050ff */
[----:B------:R0:W-:Y:S01]  /*2f60*/  @P2 STG.E desc[UR36][R4.64], R153 ;  /* 0x0000009904002986 */ /* 0x0001e2000c101924 */
[----:B------:R-:W-:Y:S05]  /*2f70*/  @!P3 BRA `(.L_x_37) ;  /* 0x000000000004b947 */ /* 0x000fea0003800000 */
[----:B------:R1:W5:Y:S02]  /*2f80*/  LDG.E.LTC128B R15, desc[UR36][R6.64+0x4] ;  /* 0x00000424060f7981 */ /* 0x000364000c1e1920 */
.L_x_37:
[----:B------:R-:W-:Y:S05]  /*2f90*/  BSYNC B1 ;  /* 0x0000000000017941 */ /* 0x000fea0003800000 */
.L_x_36:
[----:B0----5:R-:W-:Y:S01]  /*2fa0*/  LOP3.LUT R153, R15, 0xffffe000, RZ, 0xc0, !PT ;  /* 0xffffe0000f997812 */ /* 0x021fe200078ec0ff */
[----:B------:R-:W-:Y:S01]  /*2fb0*/  IMAD.IADD R167, R167, 0x1, R161 ;  /* 0x00000001a7a77824 */ /* 0x000fe200078e02a1 */
[----:B------:R-:W-:Y:S01]  /*2fc0*/  IADD3 R164, P2, R164, R160, RZ ;  /* 0x000000a0a4a47210 */ /* 0x000fe20007f5e0ff */
[----:B------:R-:W-:Y:S01]  /*2fd0*/  IMAD.MOV.U32 R24, RZ, RZ, R15 ;  /* 0x000000ffff187224 */ /* 0x000fe200078e000f */
[----:B------:R-:W-:Y:S01]  /*2fe0*/  ISETP.GT.AND P1, PT, R0, 0x8, P1 ;  /* 0x000000080000780c */ /* 0x000fe20000f24270 */
[----:B------:R-:W-:Y:S02]  /*2ff0*/  FMUL R20, R153, R156 ;  /* 0x0000009c99147220 */ /* 0x000fe40000400000 */
[----:B------:R-:W-:Y:S02]  /*3000*/  IMAD.X R21, R167, 0x1, R21, P2 ;  /* 0x00000001a7157824 */ /* 0x000fe400010e0615 */
[----:B------:R-:W-:Y:S01]  /*3010*/  FFMA R153, R25, R155, R20 ;  /* 0x0000009b19997223 */ /* 0x000fe20000000014 */
[----:B------:R-:W-:-:S04]  /*3020*/  LEA R20, P2, R164, R12, 0x2 ;  /* 0x0000000ca4147211 */ /* 0x000fc800078410ff */
[----:B------:R-:W-:Y:S02]  /*3030*/  F2FP.TF32.F32.PACK_B R153, R153 ;  /* 0x00000099ff99723e */ /* 0x000fe400024050ff */
[----:B------:R-:W-:-:S03]  /*3040*/  LEA.HI.X R21, R164, R13, R21, 0x2, P2 ;  /* 0x0000000da4157211 */ /* 0x000fc600010f1415 */
[----:B------:R0:W-:Y:S04]  /*3050*/  @P3 STG.E desc[UR36][R4.64+0x4], R153 ;  /* 0x0000049904003986 */ /* 0x0001e8000c101924 */
[----:B------:R-:W2:Y:S01]  /*3060*/  @P1 LDG.E.LTC128B R24, desc[UR36][R20.64] ;  /* 0x0000002414181981 */ /* 0x000ea2000c1e1920 */
[----:B------:R-:W-:Y:S01]  /*3070*/  IADD3 R8, P2, R8, R160, RZ ;  /* 0x000000a008087210 */ /* 0x000fe20007f5e0ff */
[----:B------:R-:W-:Y:S01]  /*3080*/  BSSY B1, `(.L_x_38) ;  /* 0x0000011000017945 */ /* 0x000fe20003800000 */
[----:B------:R-:W-:Y:S02]  /*3090*/  SHF.L.U64.HI R11, R10, 0x5, R11 ;  /* 0x000000050a0b7819 */ /* 0x000fe4000001020b */
[----:B------:R-:W-:Y:S01]  /*30a0*/  ISETP.GT.AND P0, PT, R0, 0x8, P0 ;  /* 0x000000080000780c */ /* 0x000fe20000704270 */
[----:B------:R-:W-:Y:S01]  /*30b0*/  IMAD.X R9, R9, 0x1, R167, P2 ;  /* 0x0000000109097824 */ /* 0x000fe200010e06a7 */
[----:B------:R-:W-:-:S05]  /*30c0*/  LEA R10, P2, R10, R4, 0x5 ;  /* 0x000000040a0a7211 */ /* 0x000fca00078428ff */
[----:B------:R-:W-:Y:S01]  /*30d0*/  IMAD.X R11, R11, 0x1, R5, P2 ;  /* 0x000000010b0b7824 */ /* 0x000fe200010e0605 */
[----:B--2---:R-:W-:-:S05]  /*30e0*/  LOP3.LUT R15, R24, 0xffffe000, RZ, 0xc0, !PT ;  /* 0xffffe000180f7812 */ /* 0x004fca00078ec0ff */
[----:B------:R-:W-:Y:S01]  /*30f0*/  FMUL R25, R15, R156 ;  /* 0x0000009c0f197220 */ /* 0x000fe20000400000 */
[----:B------:R-:W-:-:S04]  /*3100*/  IMAD.WIDE.U32 R14, R23, R14, R8 ;  /* 0x0000000e170e7225 */ /* 0x000fc800078e0008 */
[----:B------:R-:W-:Y:S01]  /*3110*/  FFMA R25, R26, R155, R25 ;  /* 0x0000009b1a197223 */ /* 0x000fe20000000019 */
[----:B------:R-:W-:Y:S01]  /*3120*/  IMAD.IADD R9, R163, 0x1, R15 ;  /* 0x00000001a3097824 */ /* 0x000fe200078e020f */
[----:B------:R-:W-:-:S03]  /*3130*/  LEA R8, P3, R14, R12, 0x2 ;  /* 0x0000000c0e087211 */ /* 0x000fc600078610ff */
[----:B------:R-:W-:Y:S02]  /*3140*/  F2FP.TF32.F32.PACK_B R25, R25 ;  /* 0x00000019ff19723e */ /* 0x000fe400024050ff */
[----:B------:R-:W-:-:S03]  /*3150*/  LEA.HI.X R9, R14, R13, R9, 0x2, P3 ;  /* 0x0000000d0e097211 */ /* 0x000fc600018f1409 */
[----:B------:R0:W-:Y:S01]  /*3160*/  @P1 STG.E desc[UR36][R10.64], R25 ;  /* 0x000000190a001986 */ /* 0x0001e2000c101924 */
[----:B------:R-:W-:Y:S05]  /*3170*/  @!P0 BRA `(.L_x_39) ;  /* 0x0000000000048947 */ /* 0x000fea0003800000 */
[----:B------:R2:W5:Y:S02]  /*3180*/  LDG.E.LTC128B R24, desc[UR36][R8.64+0x4] ;  /* 0x0000042408187981 */ /* 0x000564000c1e1920 */
.L_x_39:
[----:B------:R-:W-:Y:S05]  /*3190*/  BSYNC B1 ;  /* 0x0000000000017941 */ /* 0x000fea0003800000 */
.L_x_38:
[----:B-----5:R-:W-:Y:S01]  /*31a0*/  LOP3.LUT R13, R24, 0xffffe000, RZ, 0xc0, !PT ;  /* 0xffffe000180d7812 */ /* 0x020fe200078ec0ff */
[----:B------:R-:W-:Y:S01]  /*31b0*/  BSSY B1, `(.L_x_40) ;  /* 0x0000009000017945 */ /* 0x000fe20003800000 */
[----:B------:R-:W-:-:S03]  /*31c0*/  ISETP.GT.AND P1, PT, R3, 0x8, PT ;  /* 0x000000080300780c */ /* 0x000fc60003f24270 */
[----:B------:R-:W-:Y:S01]  /*31d0*/  FMUL R12, R13, R156 ;  /* 0x0000009c0d0c7220 */ /* 0x000fe20000400000 */
[----:B------:R-:W-:-:S03]  /*31e0*/  ISETP.GT.AND P2, PT, R0, RZ, P1 ;  /* 0x000000ff0000720c */ /* 0x000fc60000f44270 */
[----:B------:R-:W-:-:S05]  /*31f0*/  FFMA R27, R27, R155, R12 ;  /* 0x0000009b1b1b7223 */ /* 0x000fca000000000c */
[----:B------:R-:W-:-:S05]  /*3200*/  F2FP.TF32.F32.PACK_B R27, R27 ;  /* 0x0000001bff1b723e */ /* 0x000fca00024050ff */
[----:B------:R3:W-:Y:S01]  /*3210*/  @P0 STG.E desc[UR36][R10.64+0x4], R27 ;  /* 0x0000041b0a000986 */ /* 0x0007e2000c101924 */
[----:B------:R-:W-:Y:S05]  /*3220*/  @!P2 BRA `(.L_x_41) ;  /* 0x000000000004a947 */ /* 0x000fea0003800000 */
[----:B------:R4:W5:Y:S02]  /*3230*/  LDG.E.LTC128B R24, desc[UR36][R6.64+0x20] ;  /* 0x0000202406187981 */ /* 0x000964000c1e1920 */
.L_x_41:
[----:B------:R-:W-:Y:S05]  /*3240*/  BSYNC B1 ;  /* 0x0000000000017941 */ /* 0x000fea0003800000 */
.L_x_40:
        /* <DEDUP_REMOVED lines=10> */
.L_x_43:
[----:B------:R-:W-:Y:S05]  /*32f0*/  BSYNC B1 ;  /* 0x0000000000017941 */ /* 0x000fea0003800000 */
.L_x_42:
[----:B0----5:R-:W-:Y:S01]  /*3300*/  LOP3.LUT R13, R24, 0xffffe000, RZ, 0xc0, !PT ;  /* 0xffffe000180d7812 */ /* 0x021fe200078ec0ff */
[----:B------:R-:W-:Y:S01]  /*3310*/  BSSY B1, `(.L_x_44) ;  /* 0x0000008000017945 */ /* 0x000fe20003800000 */
[----:B------:R-:W-:-:S03]  /*3320*/  ISETP.GT.AND P1, PT, R0, 0x8, P1 ;  /* 0x000000080000780c */ /* 0x000fc60000f24270 */
[----:B------:R-:W-:-:S04]  /*3330*/  FMUL R12, R13, R156 ;  /* 0x0000009c0d0c7220 */ /* 0x000fc80000400000 */
[----:B------:R-:W-:-:S05]  /*3340*/  FFMA R29, R29, R155, R12 ;  /* 0x0000009b1d1d7223 */ /* 0x000fca000000000c */
[----:B------:R-:W-:-:S05]  /*3350*/  F2FP.TF32.F32.PACK_B R29, R29 ;  /* 0x0000001dff1d723e */ /* 0x000fca00024050ff */
[----:B------:R0:W-:Y:S01]  /*3360*/  @P3 STG.E desc[UR36][R4.64+0x24], R29 ;  /* 0x0000241d04003986 */ /* 0x0001e2000c101924 */
[----:B------:R-:W-:Y:S05]  /*3370*/  @!P1 BRA `(.L_x_45) ;  /* 0x0000000000049947 */ /* 0x000fea0003800000 */
[----:B------:R0:W5:Y:S02]  /*3380*/  LDG.E.LTC128B R24, desc[UR36][R8.64+0x20] ;  /* 0x0000202408187981 */ /* 0x000164000c1e1920 */
.L_x_45:
[----:B------:R-:W-:Y:S05]  /*3390*/  BSYNC B1 ;  /* 0x0000000000017941 */ /* 0x000fea0003800000 */
.L_x_44:
[----:B-----5:R-:W-:Y:S01]  /*33a0*/  LOP3.LUT R13, R24, 0xffffe000, RZ, 0xc0, !PT ;  /* 0xffffe000180d7812 */ /* 0x020fe200078ec0ff */
        /* <DEDUP_REMOVED lines=8> */
.L_x_47:
[----:B------:R-:W-:Y:S05]  /*3430*/  BSYNC B1 ;  /* 0x0000000000017941 */ /* 0x000fea0003800000 */
.L_x_46:
[----:B0----5:R-:W-:Y:S01]  /*3440*/  LOP3.LUT R13, R24, 0xffffe000, RZ, 0xc0, !PT ;  /* 0xffffe000180d7812 */ /* 0x021fe200078ec0ff */
        /* <DEDUP_REMOVED lines=9> */
.L_x_49:
[----:B------:R-:W-:Y:S05]  /*34e0*/  BSYNC B1 ;  /* 0x0000000000017941 */ /* 0x000fea0003800000 */
.L_x_48:
        /* <DEDUP_REMOVED lines=10> */
.L_x_51:
[----:B------:R-:W-:Y:S05]  /*3590*/  BSYNC B1 ;  /* 0x0000000000017941 */ /* 0x000fea0003800000 */
.L_x_50:
        /* <DEDUP_REMOVED lines=9> */
.L_x_53:
[----:B------:R-:W-:Y:S05]  /*3630*/  BSYNC B1 ;  /* 0x0000000000017941 */ /* 0x000fea0003800000 */
.L_x_52:
        /* <DEDUP_REMOVED lines=9> */
.L_x_55:
[----:B------:R-:W-:Y:S05]  /*36d0*/  BSYNC B1 ;  /* 0x0000000000017941 */ /* 0x000fea0003800000 */
.L_x_54:
        /* <DEDUP_REMOVED lines=10> */
.L_x_57:
[----:B------:R-:W-:Y:S05]  /*3780*/  BSYNC B1 ;  /* 0x0000000000017941 */ /* 0x000fea0003800000 */
.L_x_56:
        /* <DEDUP_REMOVED lines=10> */
.L_x_59:
[----:B------:R-:W-:Y:S05]  /*3830*/  BSYNC B1 ;  /* 0x0000000000017941 */ /* 0x000fea0003800000 */
.L_x_58:
        /* <DEDUP_REMOVED lines=9> */
.L_x_61:
[----:B------:R-:W-:Y:S05]  /*38d0*/  BSYNC B1 ;  /* 0x0000000000017941 */ /* 0x000fea0003800000 */
.L_x_60:
        /* <DEDUP_REMOVED lines=9> */
.L_x_63:
[----:B------:R-:W-:Y:S05]  /*3970*/  BSYNC B1 ;  /* 0x0000000000017941 */ /* 0x000fea0003800000 */
.L_x_62:
        /* <DEDUP_REMOVED lines=10> */
.L_x_65:
[----:B------:R-:W-:Y:S05]  /*3a20*/  BSYNC B1 ;  /* 0x0000000000017941 */ /* 0x000fea0003800000 */
.L_x_64:
        /* <DEDUP_REMOVED lines=10> */
.L_x_67:
[----:B------:R-:W-:Y:S05]  /*3ad0*/  BSYNC B1 ;  /* 0x0000000000017941 */ /* 0x000fea0003800000 */
.L_x_66:
        /* <DEDUP_REMOVED lines=9> */
.L_x_69:
[----:B------:R-:W-:Y:S05]  /*3b70*/  BSYNC B1 ;  /* 0x0000000000017941 */ /* 0x000fea0003800000 */
.L_x_68:
        /* <DEDUP_REMOVED lines=9> */
.L_x_71:
[----:B------:R-:W-:Y:S05]  /*3c10*/  BSYNC B1 ;  /* 0x0000000000017941 */ /* 0x000fea0003800000 */
.L_x_70:
        /* <DEDUP_REMOVED lines=10> */
.L_x_73:
[----:B------:R-:W-:Y:S05]  /*3cc0*/  BSYNC B1 ;  /* 0x0000000000017941 */ /* 0x000fea0003800000 */
.L_x_72:
        /* <DEDUP_REMOVED lines=10> */
.L_x_75:
[----:B------:R-:W-:Y:S05]  /*3d70*/  BSYNC B1 ;  /* 0x0000000000017941 */ /* 0x000fea0003800000 */
.L_x_74:
        /* <DEDUP_REMOVED lines=9> */
.L_x_77:
[----:B------:R-:W-:Y:S05]  /*3e10*/  BSYNC B1 ;  /* 0x0000000000017941 */ /* 0x000fea0003800000 */
.L_x_76:
        /* <DEDUP_REMOVED lines=9> */
.L_x_79:
[----:B------:R-:W-:Y:S05]  /*3eb0*/  BSYNC B1 ;  /* 0x0000000000017941 */ /* 0x000fea0003800000 */
.L_x_78:
        /* <DEDUP_REMOVED lines=10> */
.L_x_81:
[----:B------:R-:W-:Y:S05]  /*3f60*/  BSYNC B1 ;  /* 0x0000000000017941 */ /* 0x000fea0003800000 */
.L_x_80:
        /* <DEDUP_REMOVED lines=10> */
.L_x_83:
[----:B------:R-:W-:Y:S05]  /*4010*/  BSYNC B1 ;  /* 0x0000000000017941 */ /* 0x000fea0003800000 */
.L_x_82:
        /* <DEDUP_REMOVED lines=9> */
.L_x_85:
[----:B------:R-:W-:Y:S05]  /*40b0*/  BSYNC B1 ;  /* 0x0000000000017941 */ /* 0x000fea0003800000 */
.L_x_84:
        /* <DEDUP_REMOVED lines=9> */
.L_x_87:
[----:B------:R-:W-:Y:S05]  /*4150*/  BSYNC B1 ;  /* 0x0000000000017941 */ /* 0x000fea0003800000 */
.L_x_86:
        /* <DEDUP_REMOVED lines=10> */
.L_x_89:
[----:B------:R-:W-:Y:S05]  /*4200*/  BSYNC B1 ;  /* 0x0000000000017941 */ /* 0x000fea0003800000 */
.L_x_88:
        /* <DEDUP_REMOVED lines=10> */
.L_x_91:
[----:B------:R-:W-:Y:S05]  /*42b0*/  BSYNC B1 ;  /* 0x0000000000017941 */ /* 0x000fea0003800000 */
.L_x_90:
        /* <DEDUP_REMOVED lines=9> */
.L_x_93:
[----:B------:R-:W-:Y:S05]  /*4350*/  BSYNC B1 ;  /* 0x0000000000017941 */ /* 0x000fea0003800000 */
.L_x_92:
        /* <DEDUP_REMOVED lines=9> */
.L_x_95:
[----:B------:R-:W-:Y:S05]  /*43f0*/  BSYNC B1 ;  /* 0x0000000000017941 */ /* 0x000fea0003800000 */
.L_x_94:
        /* <DEDUP_REMOVED lines=10> */
.L_x_97:
[----:B------:R-:W-:Y:S05]  /*44a0*/  BSYNC B1 ;  /* 0x0000000000017941 */ /* 0x000fea0003800000 */
.L_x_96:
        /* <DEDUP_REMOVED lines=10> */
.L_x_99:
[----:B------:R-:W-:Y:S05]  /*4550*/  BSYNC B1 ;  /* 0x0000000000017941 */ /* 0x000fea0003800000 */
.L_x_98:
        /* <DEDUP_REMOVED lines=9> */
.L_x_101:
[----:B------:R-:W-:Y:S05]  /*45f0*/  BSYNC B1 ;  /* 0x0000000000017941 */ /* 0x000fea0003800000 */
.L_x_100:
        /* <DEDUP_REMOVED lines=9> */
.L_x_103:
[----:B------:R-:W-:Y:S05]  /*4690*/  BSYNC B1 ;  /* 0x0000000000017941 */ /* 0x000fea0003800000 */
.L_x_102:
        /* <DEDUP_REMOVED lines=10> */
.L_x_105:
[----:B------:R-:W-:Y:S05]  /*4740*/  BSYNC B1 ;  /* 0x0000000000017941 */ /* 0x000fea0003800000 */
.L_x_104:
        /* <DEDUP_REMOVED lines=10> */
.L_x_107:
[----:B------:R-:W-:Y:S05]  /*47f0*/  BSYNC B1 ;  /* 0x0000000000017941 */ /* 0x000fea0003800000 */
.L_x_106:
        /* <DEDUP_REMOVED lines=9> */
.L_x_109:
[----:B------:R-:W-:Y:S05]  /*4890*/  BSYNC B1 ;  /* 0x0000000000017941 */ /* 0x000fea0003800000 */
.L_x_108:
        /* <DEDUP_REMOVED lines=9> */
.L_x_111:
[----:B------:R-:W-:Y:S05]  /*4930*/  BSYNC B1 ;  /* 0x0000000000017941 */ /* 0x000fea0003800000 */
.L_x_110:
        /* <DEDUP_REMOVED lines=10> */
.L_x_113:
[----:B------:R-:W-:Y:S05]  /*49e0*/  BSYNC B1 ;  /* 0x0000000000017941 */ /* 0x000fea0003800000 */
.L_x_112:
        /* <DEDUP_REMOVED lines=10> */
.L_x_115:
[----:B------:R-:W-:Y:S05]  /*4a90*/  BSYNC B1 ;  /* 0x0000000000017941 */ /* 0x000fea0003800000 */
.L_x_114:
        /* <DEDUP_REMOVED lines=9> */
.L_x_117:
[----:B------:R-:W-:Y:S05]  /*4b30*/  BSYNC B1 ;  /* 0x0000000000017941 */ /* 0x000fea0003800000 */
.L_x_116:
        /* <DEDUP_REMOVED lines=9> */
.L_x_119:
[----:B------:R-:W-:Y:S05]  /*4bd0*/  BSYNC B1 ;  /* 0x0000000000017941 */ /* 0x000fea0003800000 */
.L_x_118:
        /* <DEDUP_REMOVED lines=10> */
.L_x_121:
[----:B------:R-:W-:Y:S05]  /*4c80*/  BSYNC B1 ;  /* 0x0000000000017941 */ /* 0x000fea0003800000 */
.L_x_120:
        /* <DEDUP_REMOVED lines=10> */
.L_x_123:
[----:B------:R-:W-:Y:S05]  /*4d30*/  BSYNC B1 ;  /* 0x0000000000017941 */ /* 0x000fea0003800000 */
.L_x_122:
        /* <DEDUP_REMOVED lines=9> */
.L_x_125:
[----:B------:R-:W-:Y:S05]  /*4dd0*/  BSYNC B1 ;  /* 0x0000000000017941 */ /* 0x000fea0003800000 */
.L_x_124:
        /* <DEDUP_REMOVED lines=9> */
.L_x_127:
[----:B------:R-:W-:Y:S05]  /*4e70*/  BSYNC B1 ;  /* 0x0000000000017941 */ /* 0x000fea0003800000 */
.L_x_126:
        /* <DEDUP_REMOVED lines=10> */
.L_x_129:
[----:B------:R-:W-:Y:S05]  /*4f20*/  BSYNC B1 ;  /* 0x0000000000017941 */ /* 0x000fea0003800000 */
.L_x_128:
        /* <DEDUP_REMOVED lines=10> */
.L_x_131:
[----:B------:R-:W-:Y:S05]  /*4fd0*/  BSYNC B1 ;  /* 0x0000000000017941 */ /* 0x000fea0003800000 */
.L_x_130:
        /* <DEDUP_REMOVED lines=9> */
.L_x_133:
[----:B------:R-:W-:Y:S05]  /*5070*/  BSYNC B1 ;  /* 0x0000000000017941 */ /* 0x000fea0003800000 */
.L_x_132:
        /* <DEDUP_REMOVED lines=9> */
.L_x_135:
[----:B------:R-:W-:Y:S05]  /*5110*/  BSYNC B1 ;  /* 0x0000000000017941 */ /* 0x000fea0003800000 */
.L_x_134:
        /* <DEDUP_REMOVED lines=10> */
.L_x_137:
[----:B------:R-:W-:Y:S05]  /*51c0*/  BSYNC B1 ;  /* 0x0000000000017941 */ /* 0x000fea0003800000 */
.L_x_136:
        /* <DEDUP_REMOVED lines=10> */
.L_x_139:
[----:B------:R-:W-:Y:S05]  /*5270*/  BSYNC B1 ;  /* 0x0000000000017941 */ /* 0x000fea0003800000 */
.L_x_138:
        /* <DEDUP_REMOVED lines=9> */
.L_x_141:
[----:B------:R-:W-:Y:S05]  /*5310*/  BSYNC B1 ;  /* 0x0000000000017941 */ /* 0x000fea0003800000 */
.L_x_140:
        /* <DEDUP_REMOVED lines=9> */
.L_x_143:
[----:B------:R-:W-:Y:S05]  /*53b0*/  BSYNC B1 ;  /* 0x0000000000017941 */ /* 0x000fea0003800000 */
.L_x_142:
        /* <DEDUP_REMOVED lines=10> */
.L_x_145:
[----:B------:R-:W-:Y:S05]  /*5460*/  BSYNC B1 ;  /* 0x0000000000017941 */ /* 0x000fea0003800000 */
.L_x_144:
        /* <DEDUP_REMOVED lines=10> */
.L_x_147:
[----:B------:R-:W-:Y:S05]  /*5510*/  BSYNC B1 ;  /* 0x0000000000017941 */ /* 0x000fea0003800000 */
.L_x_146:
        /* <DEDUP_REMOVED lines=9> */
.L_x_149:
[----:B------:R-:W-:Y:S05]  /*55b0*/  BSYNC B1 ;  /* 0x0000000000017941 */ /* 0x000fea0003800000 */
.L_x_148:
        /* <DEDUP_REMOVED lines=9> */
.L_x_151:
[----:B------:R-:W-:Y:S05]  /*5650*/  BSYNC B1 ;  /* 0x0000000000017941 */ /* 0x000fea0003800000 */
.L_x_150:
        /* <DEDUP_REMOVED lines=10> */
.L_x_153:
[----:B------:R-:W-:Y:S05]  /*5700*/  BSYNC B1 ;  /* 0x0000000000017941 */ /* 0x000fea0003800000 */
.L_x_152:
        /* <DEDUP_REMOVED lines=10> */
.L_x_155:
[----:B------:R-:W-:Y:S05]  /*57b0*/  BSYNC B1 ;  /* 0x0000000000017941 */ /* 0x000fea0003800000 */
.L_x_154:
        /* <DEDUP_REMOVED lines=9> */
.L_x_157:
[----:B------:R-:W-:Y:S05]  /*5850*/  BSYNC B1 ;  /* 0x0000000000017941 */ /* 0x000fea0003800000 */
.L_x_156:
        /* <DEDUP_REMOVED lines=9> */
.L_x_159:
[----:B------:R-:W-:Y:S05]  /*58f0*/  BSYNC B1 ;  /* 0x0000000000017941 */ /* 0x000fea0003800000 */
.L_x_158:
        /* <DEDUP_REMOVED lines=10> */
.L_x_161:
[----:B------:R-:W-:Y:S05]  /*59a0*/  BSYNC B1 ;  /* 0x0000000000017941 */ /* 0x000fea0003800000 */
.L_x_160:
        /* <DEDUP_REMOVED lines=10> */
.L_x_163:
[----:B------:R-:W-:Y:S05]  /*5a50*/  BSYNC B1 ;  /* 0x0000000000017941 */ /* 0x000fea0003800000 */
.L_x_162:
        /* <DEDUP_REMOVED lines=9> */
.L_x_165:
[----:B------:R-:W-:Y:S05]  /*5af0*/  BSYNC B1 ;  /* 0x0000000000017941 */ /* 0x000fea0003800000 */
.L_x_164:
        /* <DEDUP_REMOVED lines=9> */
.L_x_167:
[----:B------:R-:W-:Y:S05]  /*5b90*/  BSYNC B1 ;  /* 0x0000000000017941 */ /* 0x000fea0003800000 */
.L_x_166:
        /* <DEDUP_REMOVED lines=10> */
.L_x_169:
[----:B------:R-:W-:Y:S05]  /*5c40*/  BSYNC B1 ;  /* 0x0000000000017941 */ /* 0x000fea0003800000 */
.L_x_168:
        /* <DEDUP_REMOVED lines=10> */
.L_x_171:
[----:B------:R-:W-:Y:S05]  /*5cf0*/  BSYNC B1 ;  /* 0x0000000000017941 */ /* 0x000fea0003800000 */
.L_x_170:
        /* <DEDUP_REMOVED lines=9> */
.L_x_173:
[----:B------:R-:W-:Y:S05]  /*5d90*/  BSYNC B1 ;  /* 0x0000000000017941 */ /* 0x000fea0003800000 */
.L_x_172:
        /* <DEDUP_REMOVED lines=9> */
.L_x_175:
[----:B------:R-:W-:Y:S05]  /*5e30*/  BSYNC B1 ;  /* 0x0000000000017941 */ /* 0x000fea0003800000 */
.L_x_174:
        /* <DEDUP_REMOVED lines=10> */
.L_x_177:
[----:B------:R-:W-:Y:S05]  /*5ee0*/  BSYNC B1 ;  /* 0x0000000000017941 */ /* 0x000fea0003800000 */
.L_x_176:
        /* <DEDUP_REMOVED lines=10> */
.L_x_179:
[----:B------:R-:W-:Y:S05]  /*5f90*/  BSYNC B1 ;  /* 0x0000000000017941 */ /* 0x000fea0003800000 */
.L_x_178:
        /* <DEDUP_REMOVED lines=9> */
.L_x_181:
[----:B------:R-:W-:Y:S05]  /*6030*/  BSYNC B1 ;  /* 0x0000000000017941 */ /* 0x000fea0003800000 */
.L_x_180:
        /* <DEDUP_REMOVED lines=9> */
.L_x_183:
[----:B------:R-:W-:Y:S05]  /*60d0*/  BSYNC B1 ;  /* 0x0000000000017941 */ /* 0x000fea0003800000 */
.L_x_182:
        /* <DEDUP_REMOVED lines=10> */
.L_x_185:
[----:B------:R-:W-:Y:S05]  /*6180*/  BSYNC B1 ;  /* 0x0000000000017941 */ /* 0x000fea0003800000 */
.L_x_184:
        /* <DEDUP_REMOVED lines=10> */
.L_x_187:
[----:B------:R-:W-:Y:S05]  /*6230*/  BSYNC B1 ;  /* 0x0000000000017941 */ /* 0x000fea0003800000 */
.L_x_186:
        /* <DEDUP_REMOVED lines=9> */
.L_x_189:
[----:B------:R-:W-:Y:S05]  /*62d0*/  BSYNC B1 ;  /* 0x0000000000017941 */ /* 0x000fea0003800000 */
.L_x_188:
        /* <DEDUP_REMOVED lines=9> */
.L_x_191:
[----:B------:R-:W-:Y:S05]  /*6370*/  BSYNC B1 ;  /* 0x0000000000017941 */ /* 0x000fea0003800000 */
.L_x_190:
        /* <DEDUP_REMOVED lines=10> */
.L_x_193:
[----:B------:R-:W-:Y:S05]  /*6420*/  BSYNC B1 ;  /* 0x0000000000017941 */ /* 0x000fea0003800000 */
.L_x_192:
        /* <DEDUP_REMOVED lines=10> */
.L_x_195:
[----:B------:R-:W-:Y:S05]  /*64d0*/  BSYNC B1 ;  /* 0x0000000000017941 */ /* 0x000fea0003800000 */
.L_x_194:
        /* <DEDUP_REMOVED lines=9> */
.L_x_197:
[----:B------:R-:W-:Y:S05]  /*6570*/  BSYNC B1 ;  /* 0x0000000000017941 */ /* 0x000fea0003800000 */
.L_x_196:
        /* <DEDUP_REMOVED lines=9> */
.L_x_199:
[----:B------:R-:W-:Y:S05]  /*6610*/  BSYNC B1 ;  /* 0x0000000000017941 */ /* 0x000fea0003800000 */
.L_x_198:
        /* <DEDUP_REMOVED lines=10> */
.L_x_201:
[----:B------:R-:W-:Y:S05]  /*66c0*/  BSYNC B1 ;  /* 0x0000000000017941 */ /* 0x000fea0003800000 */
.L_x_200:
        /* <DEDUP_REMOVED lines=10> */
.L_x_203:
[----:B------:R-:W-:Y:S05]  /*6770*/  BSYNC B1 ;  /* 0x0000000000017941 */ /* 0x000fea0003800000 */
.L_x_202:
        /* <DEDUP_REMOVED lines=9> */
.L_x_205:
[----:B------:R-:W-:Y:S05]  /*6810*/  BSYNC B1 ;  /* 0x0000000000017941 */ /* 0x000fea0003800000 */
.L_x_204:
        /* <DEDUP_REMOVED lines=9> */
.L_x_207:
[----:B------:R-:W-:Y:S05]  /*68b0*/  BSYNC B1 ;  /* 0x0000000000017941 */ /* 0x000fea0003800000 */
.L_x_206:
        /* <DEDUP_REMOVED lines=10> */
.L_x_209:
[----:B------:R-:W-:Y:S05]  /*6960*/  BSYNC B1 ;  /* 0x0000000000017941 */ /* 0x000fea0003800000 */
.L_x_208:
        /* <DEDUP_REMOVED lines=10> */
.L_x_211:
[----:B------:R-:W-:Y:S05]  /*6a10*/  BSYNC B1 ;  /* 0x0000000000017941 */ /* 0x000fea0003800000 */
.L_x_210:
        /* <DEDUP_REMOVED lines=9> */
.L_x_213:
[----:B------:R-:W-:Y:S05]  /*6ab0*/  BSYNC B1 ;  /* 0x0000000000017941 */ /* 0x000fea0003800000 */
.L_x_212:
        /* <DEDUP_REMOVED lines=9> */
.L_x_215:
[----:B------:R-:W-:Y:S05]  /*6b50*/  BSYNC B1 ;  /* 0x0000000000017941 */ /* 0x000fea0003800000 */
.L_x_214:
        /* <DEDUP_REMOVED lines=10> */
.L_x_217:
[----:B------:R-:W-:Y:S05]  /*6c00*/  BSYNC B1 ;  /* 0x0000000000017941 */ /* 0x000fea0003800000 */
.L_x_216:
        /* <DEDUP_REMOVED lines=10> */
.L_x_219:
[----:B------:R-:W-:Y:S05]  /*6cb0*/  BSYNC B1 ;  /* 0x0000000000017941 */ /* 0x000fea0003800000 */
.L_x_218:
        /* <DEDUP_REMOVED lines=9> */
.L_x_221:
[----:B------:R-:W-:Y:S05]  /*6d50*/  BSYNC B1 ;  /* 0x0000000000017941 */ /* 0x000fea0003800000 */
.L_x_220:
        /* <DEDUP_REMOVED lines=9> */
.L_x_223:
[----:B------:R-:W-:Y:S05]  /*6df0*/  BSYNC B1 ;  /* 0x0000000000017941 */ /* 0x000fea0003800000 */
.L_x_222:
        /* <DEDUP_REMOVED lines=10> */
.L_x_225:
[----:B------:R-:W-:Y:S05]  /*6ea0*/  BSYNC B1 ;  /* 0x0000000000017941 */ /* 0x000fea0003800000 */
.L_x_224:
        /* <DEDUP_REMOVED lines=10> */
.L_x_227:
[----:B------:R-:W-:Y:S05]  /*6f50*/  BSYNC B1 ;  /* 0x0000000000017941 */ /* 0x000fea0003800000 */
.L_x_226:
        /* <DEDUP_REMOVED lines=9> */
.L_x_229:
[----:B------:R-:W-:Y:S05]  /*6ff0*/  BSYNC B1 ;  /* 0x0000000000017941 */ /* 0x000fea0003800000 */
.L_x_228:
        /* <DEDUP_REMOVED lines=9> */
.L_x_231:
[----:B------:R-:W-:Y:S05]  /*7090*/  BSYNC B1 ;  /* 0x0000000000017941 */ /* 0x000fea0003800000 */
.L_x_230:
        /* <DEDUP_REMOVED lines=10> */
.L_x_233:
[----:B------:R-:W-:Y:S05]  /*7140*/  BSYNC B1 ;  /* 0x0000000000017941 */ /* 0x000fea0003800000 */
.L_x_232:
        /* <DEDUP_REMOVED lines=10> */
.L_x_235:
[----:B------:R-:W-:Y:S05]  /*71f0*/  BSYNC B1 ;  /* 0x0000000000017941 */ /* 0x000fea0003800000 */
.L_x_234:
        /* <DEDUP_REMOVED lines=9> */
.L_x_237:
[----:B------:R-:W-:Y:S05]  /*7290*/  BSYNC B1 ;  /* 0x0000000000017941 */ /* 0x000fea0003800000 */
.L_x_236:
        /* <DEDUP_REMOVED lines=9> */
.L_x_239:
[----:B------:R-:W-:Y:S05]  /*7330*/  BSYNC B1 ;  /* 0x0000000000017941 */ /* 0x000fea0003800000 */
.L_x_238:
        /* <DEDUP_REMOVED lines=10> */
.L_x_241:
[----:B------:R-:W-:Y:S05]  /*73e0*/  BSYNC B1 ;  /* 0x0000000000017941 */ /* 0x000fea0003800000 */
.L_x_240:
        /* <DEDUP_REMOVED lines=10> */
.L_x_243:
[----:B------:R-:W-:Y:S05]  /*7490*/  BSYNC B1 ;  /* 0x0000000000017941 */ /* 0x000fea0003800000 */
.L_x_242:
        /* <DEDUP_REMOVED lines=9> */
.L_x_245:
[----:B------:R-:W-:Y:S05]  /*7530*/  BSYNC B1 ;  /* 0x0000000000017941 */ /* 0x000fea0003800000 */
.L_x_244:
        /* <DEDUP_REMOVED lines=9> */
.L_x_247:
[----:B------:R-:W-:Y:S05]  /*75d0*/  BSYNC B1 ;  /* 0x0000000000017941 */ /* 0x000fea0003800000 */
.L_x_246:
        /* <DEDUP_REMOVED lines=10> */
.L_x_249:
[----:B------:R-:W-:Y:S05]  /*7680*/  BSYNC B1 ;  /* 0x0000000000017941 */ /* 0x000fea0003800000 */
.L_x_248:
        /* <DEDUP_REMOVED lines=10> */
.L_x_251:
[----:B------:R-:W-:Y:S05]  /*7730*/  BSYNC B1 ;  /* 0x0000000000017941 */ /* 0x000fea0003800000 */
.L_x_250:
        /* <DEDUP_REMOVED lines=9> */
.L_x_253:
[----:B------:R-:W-:Y:S05]  /*77d0*/  BSYNC B1 ;  /* 0x0000000000017941 */ /* 0x000fea0003800000 */
.L_x_252:
        /* <DEDUP_REMOVED lines=9> */
.L_x_255:
[----:B------:R-:W-:Y:S05]  /*7870*/  BSYNC B1 ;  /* 0x0000000000017941 */ /* 0x000fea0003800000 */
.L_x_254:
        /* <DEDUP_REMOVED lines=10> */
.L_x_257:
[----:B------:R-:W-:Y:S05]  /*7920*/  BSYNC B1 ;  /* 0x0000000000017941 */ /* 0x000fea0003800000 */
.L_x_256:
        /* <DEDUP_REMOVED lines=10> */
.L_x_259:
[----:B------:R-:W-:Y:S05]  /*79d0*/  BSYNC B1 ;  /* 0x0000000000017941 */ /* 0x000fea0003800000 */
.L_x_258:
        /* <DEDUP_REMOVED lines=9> */
.L_x_261:
[----:B------:R-:W-:Y:S05]  /*7a70*/  BSYNC B1 ;  /* 0x0000000000017941 */ /* 0x000fea0003800000 */
.L_x_260:
        /* <DEDUP_REMOVED lines=9> */
.L_x_263:
[----:B------:R-:W-:Y:S05]  /*7b10*/  BSYNC B1 ;  /* 0x0000000000017941 */ /* 0x000fea0003800000 */
.L_x_262:
        /* <DEDUP_REMOVED lines=10> */
.L_x_265:
[----:B------:R-:W-:Y:S05]  /*7bc0*/  BSYNC B1 ;  /* 0x0000000000017941 */ /* 0x000fea0003800000 */
.L_x_264:
        /* <DEDUP_REMOVED lines=10> */
.L_x_267:
[----:B------:R-:W-:Y:S05]  /*7c70*/  BSYNC B1 ;  /* 0x0000000000017941 */ /* 0x000fea0003800000 */
.L_x_266:
        /* <DEDUP_REMOVED lines=9> */
.L_x_269:
[----:B------:R-:W-:Y:S05]  /*7d10*/  BSYNC B1 ;  /* 0x0000000000017941 */ /* 0x000fea0003800000 */
.L_x_268:
        /* <DEDUP_REMOVED lines=9> */
.L_x_271:
[----:B------:R-:W-:Y:S05]  /*7db0*/  BSYNC B1 ;  /* 0x0000000000017941 */ /* 0x000fea0003800000 */
.L_x_270:
        /* <DEDUP_REMOVED lines=10> */
.L_x_273:
[----:B------:R-:W-:Y:S05]  /*7e60*/  BSYNC B1 ;  /* 0x0000000000017941 */ /* 0x000fea0003800000 */
.L_x_272:
        /* <DEDUP_REMOVED lines=10> */
.L_x_275:
[----:B------:R-:W-:Y:S05]  /*7f10*/  BSYNC B1 ;  /* 0x0000000000017941 */ /* 0x000fea0003800000 */
.L_x_274:
        /* <DEDUP_REMOVED lines=9> */
.L_x_277:
[----:B------:R-:W-:Y:S05]  /*7fb0*/  BSYNC B1 ;  /* 0x0000000000017941 */ /* 0x000fea0003800000 */
.L_x_276:
        /* <DEDUP_REMOVED lines=9> */
.L_x_279:
[----:B------:R-:W-:Y:S05]  /*8050*/  BSYNC B1 ;  /* 0x0000000000017941 */ /* 0x000fea0003800000 */
.L_x_278:
        /* <DEDUP_REMOVED lines=10> */
.L_x_281:
[----:B------:R-:W-:Y:S05]  /*8100*/  BSYNC B1 ;  /* 0x0000000000017941 */ /* 0x000fea0003800000 */
.L_x_280:
        /* <DEDUP_REMOVED lines=10> */
.L_x_283:
[----:B------:R-:W-:Y:S05]  /*81b0*/  BSYNC B1 ;  /* 0x0000000000017941 */ /* 0x000fea0003800000 */
.L_x_282:
[----:B-----5:R-:W-:Y:S01]  /*81c0*/  LOP3.LUT R3, R24, 0xffffe000, RZ, 0xc0, !PT ;  /* 0xffffe00018037812 */ /* 0x020fe200078ec0ff */
[----:B------:R-:W-:Y:S01]  /*81d0*/  BSSY B1, `(.L_x_284) ;  /* 0x0000008000017945 */ /* 0x000fe20003800000 */
[----:B------:R-:W-:-:S03]  /*81e0*/  ISETP.GT.AND P1, PT, R0, 0x8, P1 ;  /* 0x000000080000780c */ /* 0x000fc60000f24270 */
[----:B01--4-:R-:W-:-:S04]  /*81f0*/  FMUL R6, R3, R156 ;  /* 0x0000009c03067220 */ /* 0x013fc80000400000 */
[----:B------:R-:W-:-:S05]  /*8200*/  FFMA R149, R149, R155, R6 ;  /* 0x0000009b95957223 */ /* 0x000fca0000000006 */
[----:B------:R-:W-:-:S05]  /*8210*/  F2FP.TF32.F32.PACK_B R149, R149 ;  /* 0x00000095ff95723e */ /* 0x000fca00024050ff */
[----:B------:R0:W-:Y:S01]  /*8220*/  @P3 STG.E desc[UR36][R4.64+0x3e4], R149 ;  /* 0x0003e49504003986 */ /* 0x0001e2000c101924 */
[----:B------:R-:W-:Y:S05]  /*8230*/  @!P1 BRA `(.L_x_285) ;  /* 0x0000000000049947 */ /* 0x000fea0003800000 */
[----:B------:R1:W5:Y:S02]  /*8240*/  LDG.E.LTC128B R24, desc[UR36][R8.64+0x3e0] ;  /* 0x0003e02408187981 */ /* 0x000364000c1e1920 */
.L_x_285:
[----:B------:R-:W-:Y:S05]  /*8250*/  BSYNC B1 ;  /* 0x0000000000017941 */ /* 0x000fea0003800000 */
.L_x_284:
[----:B-----5:R-:W-:Y:S01]  /*8260*/  LOP3.LUT R3, R24, 0xffffe000, RZ, 0xc0, !PT ;  /* 0xffffe00018037812 */ /* 0x020fe200078ec0ff */
[----:B0-----:R-:W-:Y:S01]  /*8270*/  @P1 IMAD.MOV.U32 R4, RZ, RZ, R10 ;  /* 0x000000ffff041224 */ /* 0x001fe200078e000a */
[----:B------:R-:W-:Y:S01]  /*8280*/  ISETP.GT.AND P0, PT, R0, 0x8, P0 ;  /* 0x000000080000780c */ /* 0x000fe20000704270 */
[----:B------:R-:W-:Y:S01]  /*8290*/  @P1 IMAD.MOV.U32 R5, RZ, RZ, R11 ;  /* 0x000000ffff051224 */ /* 0x000fe200078e000b */
[----:B------:R-:W-:Y:S01]  /*82a0*/  BSSY B1, `(.L_x_286) ;  /* 0x0000007000017945 */ /* 0x000fe20003800000 */
[----:B------:R-:W-:-:S04]  /*82b0*/  FMUL R3, R3, R156 ;  /* 0x0000009c03037220 */ /* 0x000fc80000400000 */
[----:B------:R-:W-:-:S05]  /*82c0*/  FFMA R3, R150, R155, R3 ;  /* 0x0000009b96037223 */ /* 0x000fca0000000003 */
[----:B------:R-:W-:-:S05]  /*82d0*/  F2FP.TF32.F32.PACK_B R3, R3 ;  /* 0x00000003ff03723e */ /* 0x000fca00024050ff */
[----:B------:R0:W-:Y:S01]  /*82e0*/  @P1 STG.E desc[UR36][R4.64+0x3e0], R3 ;  /* 0x0003e00304001986 */ /* 0x0001e2000c101924 */
[----:B------:R-:W-:Y:S05]  /*82f0*/  @!P0 BRA `(.L_x_287) ;  /* 0x0000000000048947 */ /* 0x000fea0003800000 */
[----:B------:R4:W5:Y:S02]  /*8300*/  LDG.E.LTC128B R24, desc[UR36][R8.64+0x3e4] ;  /* 0x0003e42408187981 */ /* 0x000964000c1e1920 */
.L_x_287:
[----:B------:R-:W-:Y:S05]  /*8310*/  BSYNC B1 ;  /* 0x0000000000017941 */ /* 0x000fea0003800000 */
.L_x_286:
[----:B------:R-:W-:Y:S05]  /*8320*/  @!P0 BRA `(.L_x_288) ;  /* 0x0000002400308947 */ /* 0x000fea0003800000 */
[----:B0----5:R-:W-:-:S05]  /*8330*/  LOP3.LUT R3, R24, 0xffffe000, RZ, 0xc0, !PT ;  /* 0xffffe00018037812 */ /* 0x021fca00078ec0ff */
[----:B------:R-:W-:-:S04]  /*8340*/  FMUL R0, R3, R156 ;  /* 0x0000009c03007220 */ /* 0x000fc80000400000 */
[----:B------:R-:W-:-:S05]  /*8350*/  FFMA R151, R151, R155, R0 ;  /* 0x0000009b97977223 */ /* 0x000fca0000000000 */
[----:B------:R-:W-:-:S05]  /*8360*/  F2FP.TF32.F32.PACK_B R151, R151 ;  /* 0x00000097ff97723e */ /* 0x000fca00024050ff */
[----:B------:R0:W-:Y:S01]  /*8370*/  STG.E desc[UR36][R10.64+0x3e4], R151 ;  /* 0x0003e4970a007986 */ /* 0x0001e2000c101924 */
[----:B------:R-:W-:Y:S05]  /*8380*/  BRA `(.L_x_288) ;  /* 0x0000002400187947 */ /* 0x000fea0003800000 */
.L_x_35:
[----:B------:R-:W-:Y:S01]  /*8390*/  ISETP.GT.AND P3, PT, R3, 0x1, PT ;  /* 0x000000010300780c */ /* 0x000fe20003f64270 */
[----:B------:R-:W-:Y:S01]  /*83a0*/  ULDC.64 UR4, c[0x0][0x5c0] ;  /* 0x0001700000047ab9 */ /* 0x000fe20000000a00 */
[-C--:B------:R-:W-:Y:S01]  /*83b0*/  FMUL R9, R24, R155.reuse ;  /* 0x0000009b18097220 */ /* 0x080fe20000400000 */
[----:B------:R-:W-:Y:S01]  /*83c0*/  LEA R4, P4, R162, UR4, 0x2 ;  /* 0x00000004a2047c11 */ /* 0x000fe2000f8810ff */
[-C--:B------:R-:W-:Y:S01]  /*83d0*/  FMUL R25, R25, R155.reuse ;  /* 0x0000009b19197220 */ /* 0x080fe20000400000 */
[----:B------:R-:W-:Y:S01]  /*83e0*/  ISETP.GT.AND P0, PT, R0, RZ, P3 ;  /* 0x000000ff0000720c */ /* 0x000fe20001f04270 */
[-C--:B------:R-:W-:Y:S01]  /*83f0*/  FMUL R27, R27, R155.reuse ;  /* 0x0000009b1b1b7220 */ /* 0x080fe20000400000 */
[----:B------:R-:W-:Y:S01]  /*8400*/  LEA.HI.X R5, R162, UR5, R173, 0x2, P4 ;  /* 0x00000005a2057c11 */ /* 0x000fe2000a0f14ad */
[----:B------:R-:W-:Y:S01]  /*8410*/  FMUL R29, R29, R155 ;  /* 0x0000009b1d1d7220 */ /* 0x000fe20000400000 */
[----:B------:R-:W-:Y:S01]  /*8420*/  F2FP.TF32.F32.PACK_B R9, R9 ;  /* 0x00000009ff09723e */ /* 0x000fe200024050ff */
[----:B------:R-:W-:Y:S01]  /*8430*/  FMUL R31, R31, R155 ;  /* 0x0000009b1f1f7220 */ /* 0x000fe20000400000 */
[----:B------:R-:W-:Y:S01]  /*8440*/  F2FP.TF32.F32.PACK_B R25, R25 ;  /* 0x00000019ff19723e */ /* 0x000fe200024050ff */
[-C--:B------:R-:W-:Y:S01]  /*8450*/  FMUL R13, R32, R155.reuse ;  /* 0x0000009b200d7220 */ /* 0x080fe20000400000 */
[C---:B------:R-:W-:Y:S01]  /*8460*/  SHF.L.U64.HI R7, R10.reuse, 0x5, R11 ;  /* 0x000000050a077819 */ /* 0x040fe2000001020b */
[----:B------:R0:W-:Y:S01]  /*8470*/  @P2 STG.E desc[UR36][R4.64], R9 ;  /* 0x0000000904002986 */ /* 0x0001e2000c101924 */
[----:B------:R-:W-:Y:S01]  /*8480*/  LEA R6, P4, R10, R4, 0x5 ;  /* 0x000000040a067211 */ /* 0x000fe200078828ff */
[-C--:B------:R-:W-:Y:S01]  /*8490*/  FMUL R11, R26, R155.reuse ;  /* 0x0000009b1a0b7220 */ /* 0x080fe20000400000 */
[C---:B------:R-:W-:Y:S01]  /*84a0*/  ISETP.GT.AND P1, PT, R0.reuse, 0x8, P1 ;  /* 0x000000080000780c */ /* 0x040fe20000f24270 */
[----:B------:R-:W-:Y:S01]  /*84b0*/  @P0 STG.E desc[UR36][R4.64+0x4], R25 ;  /* 0x0000041904000986 */ /* 0x000fe2000c101924 */
[----:B------:R-:W-:Y:S01]  /*84c0*/  ISETP.GT.AND P2, PT, R3, 0x8, PT ;  /* 0x000000080300780c */ /* 0x000fe20003f44270 */
[----:B------:R-:W-:Y:S01]  /*84d0*/  IMAD.X R7, R7, 0x1, R5, P4 ;  /* 0x0000000107077824 */ /* 0x000fe200020e0605 */
[C---:B------:R-:W-:Y:S01]  /*84e0*/  ISETP.GT.AND P3, PT, R0.reuse, 0x8, P3 ;  /* 0x000000080000780c */ /* 0x040fe20001f64270 */
[-C--:B------:R-:W-:Y:S01]  /*84f0*/  FMUL R33, R33, R155.reuse ;  /* 0x0000009b21217220 */ /* 0x080fe20000400000 */
[----:B------:R-:W-:Y:S01]  /*8500*/  ISETP.GT.AND P0, PT, R3, 0x9, PT ;  /* 0x000000090300780c */ /* 0x000fe20003f04270 */
[-C--:B------:R-:W-:Y:S01]  /*8510*/  FMUL R35, R35, R155.reuse ;  /* 0x0000009b23237220 */ /* 0x080fe20000400000 */
[----:B------:R-:W-:Y:S01]  /*8520*/  ISETP.GT.AND P5, PT, R0, RZ, P2 ;  /* 0x000000ff0000720c */ /* 0x000fe200017a4270 */
[-C--:B0-----:R-:W-:Y:S01]  /*8530*/  FMUL R9, R28, R155.reuse ;  /* 0x0000009b1c097220 */ /* 0x081fe20000400000 */
[C---:B------:R-:W-:Y:S01]  /*8540*/  ISETP.GT.AND P4, PT, R0.reuse, RZ, P0 ;  /* 0x000000ff0000720c */ /* 0x040fe20000784270 */
[----:B------:R-:W-:Y:S01]  /*8550*/  FMUL R37, R37, R155 ;  /* 0x0000009b25257220 */ /* 0x000fe20000400000 */
[----:B------:R-:W-:Y:S01]  /*8560*/  F2FP.TF32.F32.PACK_B R11, R11 ;  /* 0x0000000bff0b723e */ /* 0x000fe200024050ff */
[----:B------:R-:W-:Y:S01]  /*8570*/  FMUL R39, R39, R155 ;  /* 0x0000009b27277220 */ /* 0x000fe20000400000 */
[----:B------:R-:W-:Y:S01]  /*8580*/  F2FP.TF32.F32.PACK_B R27, R27 ;  /* 0x0000001bff1b723e */ /* 0x000fe200024050ff */
[----:B------:R-:W-:Y:S01]  /*8590*/  FMUL R41, R41, R155 ;  /* 0x0000009b29297220 */ /* 0x000fe20000400000 */
[----:B------:R-:W-:Y:S01]  /*85a0*/  F2FP.TF32.F32.PACK_B R9, R9 ;  /* 0x00000009ff09723e */ /* 0x000fe200024050ff */
[----:B------:R0:W-:Y:S01]  /*85b0*/  @P1 STG.E desc[UR36][R6.64], R11 ;  /* 0x0000000b06001986 */ /* 0x0001e2000c101924 */
[----:B------:R-:W-:Y:S01]  /*85c0*/  F2FP.TF32.F32.PACK_B R29, R29 ;  /* 0x0000001dff1d723e */ /* 0x000fe200024050ff */
[-C--:B------:R-:W-:Y:S01]  /*85d0*/  FMUL R43, R43, R155.reuse ;  /* 0x0000009b2b2b7220 */ /* 0x080fe20000400000 */
[C---:B------:R-:W-:Y:S01]  /*85e0*/  ISETP.GT.AND P1, PT, R3.reuse, 0x10, PT ;  /* 0x000000100300780c */ /* 0x040fe20003f24270 */
[----:B------:R-:W-:Y:S01]  /*85f0*/  @P3 STG.E desc[UR36][R6.64+0x4], R27 ;  /* 0x0000041b06003986 */ /* 0x000fe2000c101924 */
[----:B------:R-:W-:Y:S01]  /*8600*/  ISETP.GT.AND P3, PT, R3, 0x11, PT ;  /* 0x000000110300780c */ /* 0x000fe20003f64270 */
[-C--:B------:R-:W-:Y:S01]  /*8610*/  FMUL R45, R45, R155.reuse ;  /* 0x0000009b2d2d7220 */ /* 0x080fe20000400000 */
[C---:B------:R-:W-:Y:S01]  /*8620*/  ISETP.GT.AND P2, PT, R0.reuse, 0x8, P2 ;  /* 0x000000080000780c */ /* 0x040fe20001744270 */
[----:B------:R1:W-:Y:S01]  /*8630*/  @P5 STG.E desc[UR36][R4.64+0x20], R9 ;  /* 0x0000200904005986 */ /* 0x0003e2000c101924 */
[C---:B------:R-:W-:Y:S01]  /*8640*/  ISETP.GT.AND P0, PT, R0.reuse, 0x8, P0 ;  /* 0x000000080000780c */ /* 0x040fe20000704270 */
[-C--:B------:R-:W-:Y:S01]  /*8650*/  FMUL R47, R47, R155.reuse ;  /* 0x0000009b2f2f7220 */ /* 0x080fe20000400000 */
[----:B------:R-:W-:Y:S01]  /*8660*/  ISETP.GT.AND P5, PT, R0, RZ, P1 ;  /* 0x000000ff0000720c */ /* 0x000fe20000fa4270 */
[----:B------:R-:W-:Y:S01]  /*8670*/  @P4 STG.E desc[UR36][R4.64+0x24], R29 ;  /* 0x0000241d04004986 */ /* 0x000fe2000c101924 */
[-C--:B0-----:R-:W-:Y:S01]  /*8680*/  FMUL R11, R30, R155.reuse ;  /* 0x0000009b1e0b7220 */ /* 0x081fe20000400000 */
[----:B------:R-:W-:Y:S01]  /*8690*/  ISETP.GT.AND P4, PT, R0, RZ, P3 ;  /* 0x000000ff0000720c */ /* 0x000fe20001f84270 */
[----:B------:R-:W-:Y:S01]  /*86a0*/  FMUL R49, R49, R155 ;  /* 0x0000009b31317220 */ /* 0x000fe20000400000 */
[----:B------:R-:W-:Y:S01]  /*86b0*/  F2FP.TF32.F32.PACK_B R31, R31 ;  /* 0x0000001fff1f723e */ /* 0x000fe200024050ff */
[----:B------:R-:W-:Y:S01]  /*86c0*/  FMUL R51, R51, R155 ;  /* 0x0000009b33337220 */ /* 0x000fe20000400000 */
[----:B------:R-:W-:Y:S01]  /*86d0*/  F2FP.TF32.F32.PACK_B R11, R11 ;  /* 0x0000000bff0b723e */ /* 0x000fe200024050ff */
[----:B------:R-:W-:Y:S01]  /*86e0*/  FMUL R53, R53, R155 ;  /* 0x0000009b35357220 */ /* 0x000fe20000400000 */
[----:B------:R-:W-:Y:S01]  /*86f0*/  F2FP.TF32.F32.PACK_B R13, R13 ;  /* 0x0000000dff0d723e */ /* 0x000fe200024050ff */
[----:B-1----:R-:W-:Y:S01]  /*8700*/  FMUL R9, R34, R155 ;  /* 0x0000009b22097220 */ /* 0x002fe20000400000 */
[----:B------:R-:W-:Y:S01]  /*8710*/  F2FP.TF32.F32.PACK_B R33, R33 ;  /* 0x00000021ff21723e */ /* 0x000fe200024050ff */
[----:B------:R0:W-:Y:S01]  /*8720*/  @P2 STG.E desc[UR36][R6.64+0x20], R11 ;  /* 0x0000200b06002986 */ /* 0x0001e2000c101924 */
[C---:B------:R-:W-:Y:S01]  /*8730*/  ISETP.GT.AND P1, PT, R0.reuse, 0x8, P1 ;  /* 0x000000080000780c */ /* 0x040fe20000f24270 */
[-C--:B------:R-:W-:Y:S01]  /*8740*/  FMUL R55, R55, R155.reuse ;  /* 0x0000009b37377220 */ /* 0x080fe20000400000 */
[C---:B------:R-:W-:Y:S01]  /*8750*/  ISETP.GT.AND P2, PT, R3.reuse, 0x19, PT ;  /* 0x000000190300780c */ /* 0x040fe20003f44270 */
[----:B------:R-:W-:Y:S01]  /*8760*/  @P0 STG.E desc[UR36][R6.64+0x24], R31 ;  /* 0x0000241f06000986 */ /* 0x000fe2000c101924 */
[----:B------:R-:W-:Y:S01]  /*8770*/  ISETP.GT.AND P0, PT, R3, 0x18, PT ;  /* 0x000000180300780c */ /* 0x000fe20003f04270 */
[----:B------:R-:W-:Y:S01]  /*8780*/  FMUL R57, R57, R155 ;  /* 0x0000009b39397220 */ /* 0x000fe20000400000 */
[----:B------:R-:W-:Y:S01]  /*8790*/  F2FP.TF32.F32.PACK_B R9, R9 ;  /* 0x00000009ff09723e */ /* 0x000fe200024050ff */
[----:B------:R1:W-:Y:S01]  /*87a0*/  @P5 STG.E desc[UR36][R4.64+0x40], R13 ;  /* 0x0000400d04005986 */ /* 0x0003e2000c101924 */
[C---:B------:R-:W-:Y:S01]  /*87b0*/  ISETP.GT.AND P5, PT, R0.reuse, RZ, P0 ;  /* 0x000000ff0000720c */ /* 0x040fe200007a4270 */
[----:B------:R-:W-:Y:S01]  /*87c0*/  FMUL R59, R59, R155 ;  /* 0x0000009b3b3b7220 */ /* 0x000fe20000400000 */
[----:B------:R-:W-:Y:S01]  /*87d0*/  F2FP.TF32.F32.PACK_B R35, R35 ;  /* 0x00000023ff23723e */ /* 0x000fe200024050ff */
[----:B------:R-:W-:Y:S01]  /*87e0*/  @P4 STG.E desc[UR36][R4.64+0x44], R33 ;  /* 0x0000442104004986 */ /* 0x000fe2000c101924 */
[----:B------:R-:W-:Y:S01]  /*87f0*/  ISETP.GT.AND P4, PT, R0, 0x8, P3 ;  /* 0x000000080000780c */ /* 0x000fe20001f84270 */
[----:B0-----:R-:W-:Y:S01]  /*8800*/  FMUL R11, R36, R155 ;  /* 0x0000009b240b7220 */ /* 0x001fe20000400000 */
[----:B------:R-:W-:Y:S01]  /*8810*/  ISETP.GT.AND P3, PT, R0, RZ, P2 ;  /* 0x000000ff0000720c */ /* 0x000fe20001764270 */
[----:B------:R0:W-:Y:S01]  /*8820*/  @P1 STG.E desc[UR36][R6.64+0x40], R9 ;  /* 0x0000400906001986 */ /* 0x0001e2000c101924 */
[----:B------:R-:W-:Y:S01]  /*8830*/  F2FP.TF32.F32.PACK_B R37, R37 ;  /* 0x00000025ff25723e */ /* 0x000fe200024050ff */
[----:B------:R-:W-:Y:S01]  /*8840*/  FMUL R61, R61, R155 ;  /* 0x0000009b3d3d7220 */ /* 0x000fe20000400000 */
[----:B------:R-:W-:Y:S01]  /*8850*/  F2FP.TF32.F32.PACK_B R11, R11 ;  /* 0x0000000bff0b723e */ /* 0x000fe200024050ff */
[-C--:B-1----:R-:W-:Y:S01]  /*8860*/  FMUL R13, R40, R155.reuse ;  /* 0x0000009b280d7220 */ /* 0x082fe20000400000 */
[----:B------:R-:W-:Y:S01]  /*8870*/  ISETP.GT.AND P1, PT, R3, 0x20, PT ;  /* 0x000000200300780c */ /* 0x000fe20003f24270 */
[-C--:B------:R-:W-:Y:S01]  /*8880*/  FMUL R63, R63, R155.reuse ;  /* 0x0000009b3f3f7220 */ /* 0x080fe20000400000 */
[C---:B------:R-:W-:Y:S01]  /*8890*/  ISETP.GT.AND P0, PT, R0.reuse, 0x8, P0 ;  /* 0x000000080000780c */ /* 0x040fe20000704270 */
[----:B------:R-:W-:Y:S01]  /*88a0*/  FMUL R65, R65, R155 ;  /* 0x0000009b41417220 */ /* 0x000fe20000400000 */
[----:B------:R-:W-:Y:S01]  /*88b0*/  F2FP.TF32.F32.PACK_B R39, R39 ;  /* 0x00000027ff27723e */ /* 0x000fe200024050ff */
[----:B------:R-:W-:Y:S01]  /*88c0*/  @P4 STG.E desc[UR36][R6.64+0x44], R35 ;  /* 0x0000442306004986 */ /* 0x000fe2000c101924 */
[----:B------:R-:W-:Y:S01]  /*88d0*/  ISETP.GT.AND P4, PT, R0, 0x8, P2 ;  /* 0x000000080000780c */ /* 0x000fe20001784270 */
[-C--:B0-----:R-:W-:Y:S01]  /*88e0*/  FMUL R9, R38, R155.reuse ;  /* 0x0000009b26097220 */ /* 0x081fe20000400000 */
[----:B------:R-:W-:Y:S01]  /*88f0*/  ISETP.GT.AND P2, PT, R3, 0x21, PT ;  /* 0x000000210300780c */ /* 0x000fe20003f44270 */
[----:B------:R0:W-:Y:S01]  /*8900*/  @P5 STG.E desc[UR36][R4.64+0x60], R11 ;  /* 0x0000600b04005986 */ /* 0x0001e2000c101924 */
[C---:B------:R-:W-:Y:S01]  /*8910*/  ISETP.GT.AND P5, PT, R0.reuse, RZ, P1 ;  /* 0x000000ff0000720c */ /* 0x040fe20000fa4270 */
[----:B------:R-:W-:Y:S01]  /*8920*/  FMUL R67, R67, R155 ;  /* 0x0000009b43437220 */ /* 0x000fe20000400000 */
[----:B------:R-:W-:Y:S01]  /*8930*/  F2FP.TF32.F32.PACK_B R9, R9 ;  /* 0x00000009ff09723e */ /* 0x000fe200024050ff */
[----:B------:R-:W-:Y:S01]  /*8940*/  @P3 STG.E desc[UR36][R4.64+0x64], R37 ;  /* 0x0000642504003986 */ /* 0x000fe2000c101924 */
[C---:B------:R-:W-:Y:S01]  /*8950*/  ISETP.GT.AND P3, PT, R0.reuse, RZ, P2 ;  /* 0x000000ff0000720c */ /* 0x040fe20001764270 */
[----:B------:R-:W-:Y:S01]  /*8960*/  FMUL R69, R69, R155 ;  /* 0x0000009b45457220 */ /* 0x000fe20000400000 */
[----:B------:R-:W-:Y:S01]  /*8970*/  F2FP.TF32.F32.PACK_B R13, R13 ;  /* 0x0000000dff0d723e */ /* 0x000fe200024050ff */
[----:B------:R1:W-:Y:S01]  /*8980*/  @P0 STG.E desc[UR36][R6.64+0x60], R9 ;  /* 0x0000600906000986 */ /* 0x0003e2000c101924 */
[----:B------:R-:W-:Y:S01]  /*8990*/  F2FP.TF32.F32.PACK_B R41, R41 ;  /* 0x00000029ff29723e */ /* 0x000fe200024050ff */
[-C--:B------:R-:W-:Y:S01]  /*89a0*/  FMUL R71, R71, R155.reuse ;  /* 0x0000009b47477220 */ /* 0x080fe20000400000 */
[C---:B------:R-:W-:Y:S01]  /*89b0*/  ISETP.GT.AND P0, PT, R3.reuse, 0x28, PT ;  /* 0x000000280300780c */ /* 0x040fe20003f04270 */
[----:B------:R-:W-:Y:S01]  /*89c0*/  @P4 STG.E desc[UR36][R6.64+0x64], R39 ;  /* 0x0000642706004986 */ /* 0x000fe2000c101924 */
[----:B------:R-:W-:Y:S01]  /*89d0*/  ISETP.GT.AND P1, PT, R0, 0x8, P1 ;  /* 0x000000080000780c */ /* 0x000fe20000f24270 */
[-C--:B0-----:R-:W-:Y:S01]  /*89e0*/  FMUL R11, R44, R155.reuse ;  /* 0x0000009b2c0b7220 */ /* 0x081fe20000400000 */
[C---:B------:R-:W-:Y:S01]  /*89f0*/  ISETP.GT.AND P4, PT, R0.reuse, 0x8, P2 ;  /* 0x000000080000780c */ /* 0x040fe20001784270 */
[----:B------:R0:W-:Y:S01]  /*8a00*/  @P5 STG.E desc[UR36][R4.64+0x80], R13 ;  /* 0x0000800d04005986 */ /* 0x0001e2000c101924 */
[----:B------:R-:W-:Y:S01]  /*8a10*/  ISETP.GT.AND P2, PT, R3, 0x29, PT ;  /* 0x000000290300780c */ /* 0x000fe20003f44270 */
[-C--:B------:R-:W-:Y:S01]  /*8a20*/  FMUL R73, R73, R155.reuse ;  /* 0x0000009b49497220 */ /* 0x080fe20000400000 */
[----:B------:R-:W-:Y:S01]  /*8a30*/  ISETP.GT.AND P5, PT, R0, RZ, P0 ;  /* 0x000000ff0000720c */ /* 0x000fe200007a4270 */
[-C--:B-1----:R-:W-:Y:S01]  /*8a40*/  FMUL R9, R42, R155.reuse ;  /* 0x0000009b2a097220 */ /* 0x082fe20000400000 */
[----:B------:R-:W-:Y:S01]  /*8a50*/  @P3 STG.E desc[UR36][R4.64+0x84], R41 ;  /* 0x0000842904003986 */ /* 0x000fe2000c101924 */
[----:B------:R-:W-:Y:S01]  /*8a60*/  ISETP.GT.AND P3, PT, R0, RZ, P2 ;  /* 0x000000ff0000720c */ /* 0x000fe20001764270 */
[----:B------:R-:W-:Y:S01]  /*8a70*/  FMUL R75, R75, R155 ;  /* 0x0000009b4b4b7220 */ /* 0x000fe20000400000 */
[----:B------:R-:W-:Y:S01]  /*8a80*/  F2FP.TF32.F32.PACK_B R43, R43 ;  /* 0x0000002bff2b723e */ /* 0x000fe200024050ff */
[----:B------:R-:W-:Y:S01]  /*8a90*/  FMUL R77, R77, R155 ;  /* 0x0000009b4d4d7220 */ /* 0x000fe20000400000 */
[----:B------:R-:W-:Y:S01]  /*8aa0*/  F2FP.TF32.F32.PACK_B R9, R9 ;  /* 0x00000009ff09723e */ /* 0x000fe200024050ff */
[----:B------:R-:W-:Y:S01]  /*8ab0*/  FMUL R79, R79, R155 ;  /* 0x0000009b4f4f7220 */ /* 0x000fe20000400000 */
[----:B------:R-:W-:Y:S01]  /*8ac0*/  F2FP.TF32.F32.PACK_B R11, R11 ;  /* 0x0000000bff0b723e */ /* 0x000fe200024050ff */
[----:B0-----:R-:W-:Y:S01]  /*8ad0*/  FMUL R13, R48, R155 ;  /* 0x0000009b300d7220 */ /* 0x001fe20000400000 */
[----:B------:R-:W-:Y:S01]  /*8ae0*/  F2FP.TF32.F32.PACK_B R45, R45 ;  /* 0x0000002dff2d723e */ /* 0x000fe200024050ff */
[----:B------:R0:W-:Y:S01]  /*8af0*/  @P1 STG.E desc[UR36][R6.64+0x80], R9 ;  /* 0x0000800906001986 */ /* 0x0001e2000c101924 */
[----:B------:R-:W-:Y:S01]  /*8b00*/  ISETP.GT.AND P1, PT, R3, 0x30, PT ;  /* 0x000000300300780c */ /* 0x000fe20003f24270 */
[-C--:B------:R-:W-:Y:S01]  /*8b10*/  FMUL R81, R81, R155.reuse ;  /* 0x0000009b51517220 */ /* 0x080fe20000400000 */
[C---:B------:R-:W-:Y:S01]  /*8b20*/  ISETP.GT.AND P0, PT, R0.reuse, 0x8, P0 ;  /* 0x000000080000780c */ /* 0x040fe20000704270 */
[----:B------:R-:W-:Y:S01]  /*8b30*/  @P4 STG.E desc[UR36][R6.64+0x84], R43 ;  /* 0x0000842b06004986 */ /* 0x000fe2000c101924 */
[C---:B------:R-:W-:Y:S01]  /*8b40*/  ISETP.GT.AND P4, PT, R0.reuse, 0x8, P2 ;  /* 0x000000080000780c */ /* 0x040fe20001784270 */
[-C--:B------:R-:W-:Y:S01]  /*8b50*/  FMUL R83, R83, R155.reuse ;  /* 0x0000009b53537220 */ /* 0x080fe20000400000 */
[----:B------:R-:W-:Y:S01]  /*8b60*/  ISETP.GT.AND P2, PT, R3, 0x31, PT ;  /* 0x000000310300780c */ /* 0x000fe20003f44270 */
[----:B------:R1:W-:Y:S01]  /*8b70*/  @P5 STG.E desc[UR36][R4.64+0xa0], R11 ;  /* 0x0000a00b04005986 */ /* 0x0003e2000c101924 */
[----:B------:R-:W-:Y:S01]  /*8b80*/  ISETP.GT.AND P5, PT, R0, RZ, P1 ;  /* 0x000000ff0000720c */ /* 0x000fe20000fa4270 */
[----:B------:R-:W-:Y:S01]  /*8b90*/  FMUL R85, R85, R155 ;  /* 0x0000009b55557220 */ /* 0x000fe20000400000 */
[----:B------:R-:W-:Y:S01]  /*8ba0*/  F2FP.TF32.F32.PACK_B R47, R47 ;  /* 0x0000002fff2f723e */ /* 0x000fe200024050ff */
[-C--:B0-----:R-:W-:Y:S01]  /*8bb0*/  FMUL R9, R46, R155.reuse ;  /* 0x0000009b2e097220 */ /* 0x081fe20000400000 */
        /* <DEDUP_REMOVED lines=8> */
[-C--:B-1----:R-:W-:Y:S01]  /*8c40*/  FMUL R11, R52, R155.reuse ;  /* 0x0000009b340b7220 */ /* 0x082fe20000400000 */
[C---:B------:R-:W-:Y:S01]  /*8c50*/  ISETP.GT.AND P1, PT, R0.reuse, 0x8, P1 ;  /* 0x000000080000780c */ /* 0x040fe20000f24270 */
[----:B------:R0:W-:Y:S01]  /*8c60*/  @P0 STG.E desc[UR36][R6.64+0xa0], R9 ;  /* 0x0000a00906000986 */ /* 0x0001e2000c101924 */
[----:B------:R-:W-:Y:S01]  /*8c70*/  ISETP.GT.AND P0, PT, R3, 0x38, PT ;  /* 0x000000380300780c */ /* 0x000fe20003f04270 */
[----:B------:R-:W-:Y:S01]  /*8c80*/  FMUL R93, R93, R155 ;  /* 0x0000009b5d5d7220 */ /* 0x000fe20000400000 */
[----:B------:R-:W-:Y:S01]  /*8c90*/  F2FP.TF32.F32.PACK_B R51, R51 ;  /* 0x00000033ff33723e */ /* 0x000fe200024050ff */
        /* <DEDUP_REMOVED lines=10> */
[C---:B------:R-:W-:Y:S01]  /*8d40*/  ISETP.GT.AND P3, PT, R0.reuse, RZ, P2 ;  /* 0x000000ff0000720c */ /* 0x040fe20001764270 */
[----:B------:R-:W-:Y:S01]  /*8d50*/  FMUL R99, R99, R155 ;  /* 0x0000009b63637220 */ /* 0x000fe20000400000 */
[----:B------:R-:W-:Y:S01]  /*8d60*/  F2FP.TF32.F32.PACK_B R53, R53 ;  /* 0x00000035ff35723e */ /* 0x000fe200024050ff */
[----:B------:R-:W-:Y:S01]  /*8d70*/  FMUL R101, R101, R155 ;  /* 0x0000009b65657220 */ /* 0x000fe20000400000 */
[----:B------:R-:W-:Y:S01]  /*8d80*/  F2FP.TF32.F32.PACK_B R9, R9 ;  /* 0x00000009ff09723e */ /* 0x000fe200024050ff */
[-C--:B------:R-:W-:Y:S01]  /*8d90*/  FMUL R103, R103, R155.reuse ;  /* 0x0000009b67677220 */ /* 0x080fe20000400000 */
[----:B------:R-:W-:Y:S01]  /*8da0*/  ISETP.GT.AND P0, PT, R0, 0x8, P0 ;  /* 0x000000080000780c */ /* 0x000fe20000704270 */
[----:B-1----:R-:W-:Y:S01]  /*8db0*/  FMUL R13, R56, R155 ;  /* 0x0000009b380d7220 */ /* 0x002fe20000400000 */
[----:B------:R-:W-:Y:S01]  /*8dc0*/  F2FP.TF32.F32.PACK_B R55, R55 ;  /* 0x00000037ff37723e */ /* 0x000fe200024050ff */
        /* <DEDUP_REMOVED lines=15> */
[-C--:B------:R-:W-:Y:S01]  /*8ec0*/  FMUL R111, R111, R155.reuse ;  /* 0x0000009b6f6f7220 */ /* 0x080fe20000400000 */
[----:B------:R-:W-:Y:S01]  /*8ed0*/  ISETP.GT.AND P1, PT, R0, 0x8, P1 ;  /* 0x000000080000780c */ /* 0x000fe20000f24270 */
[----:B------:R-:W-:Y:S01]  /*8ee0*/  FMUL R113, R113, R155 ;  /* 0x0000009b71717220 */ /* 0x000fe20000400000 */
[----:B------:R-:W-:Y:S01]  /*8ef0*/  F2FP.TF32.F32.PACK_B R9, R9 ;  /* 0x00000009ff09723e */ /* 0x000fe200024050ff */
[-C--:B------:R-:W-:Y:S01]  /*8f00*/  FMUL R115, R115, R155.reuse ;  /* 0x0000009b73737220 */ /* 0x080fe20000400000 */
[----:B-1----:R-:W-:Y:S01]  /*8f10*/  FMUL R11, R60, R155 ;  /* 0x0000009b3c0b7220 */ /* 0x002fe20000400000 */
[----:B------:R-:W-:Y:S01]  /*8f20*/  F2FP.TF32.F32.PACK_B R59, R59 ;  /* 0x0000003bff3b723e */ /* 0x000fe200024050ff */
[-C--:B------:R-:W-:Y:S01]  /*8f30*/  FMUL R117, R117, R155.reuse ;  /* 0x0000009b75757220 */ /* 0x080fe20000400000 */
        /* <DEDUP_REMOVED lines=58> */
[----:B0-----:R-:W-:Y:S01]  /*92e0*/  FMUL R9, R66, R155 ;  /* 0x0000009b42097220 */ /* 0x001fe20000400000 */
[----:B------:R-:W-:Y:S01]  /*92f0*/  @P3 STG.E desc[UR36][R4.64+0x144], R65 ;  /* 0x0001444104003986 */ /* 0x000fe2000c101924 */
[----:B------:R-:W-:-:S02]  /*9300*/  ISETP.GT.AND P3, PT, R0, RZ, P2 ;  /* 0x000000ff0000720c */ /* 0x000fc40001764270 */
[----:B------:R-:W-:Y:S02]  /*9310*/  ISETP.GT.AND P0, PT, R0, 0x8, P0 ;  /* 0x000000080000780c */ /* 0x000fe40000704270 */
[----:B------:R-:W-:Y:S01]  /*9320*/  F2FP.TF32.F32.PACK_B R9, R9 ;  /* 0x00000009ff09723e */ /* 0x000fe200024050ff */
[----:B-1----:R-:W-:Y:S01]  /*9330*/  FMUL R13, R72, R155 ;  /* 0x0000009b480d7220 */ /* 0x002fe20000400000 */
[----:B------:R-:W-:-:S03]  /*9340*/  F2FP.TF32.F32.PACK_B R71, R71 ;  /* 0x00000047ff47723e */ /* 0x000fc600024050ff */
[----:B------:R0:W-:Y:S01]  /*9350*/  @P1 STG.E desc[UR36][R6.64+0x140], R9 ;  /* 0x0001400906001986 */ /* 0x0001e2000c101924 */
[C---:B------:R-:W-:Y:S02]  /*9360*/  ISETP.GT.AND P1, PT, R3.reuse, 0x60, PT ;  /* 0x000000600300780c */ /* 0x040fe40003f24270 */
[----:B------:R-:W-:Y:S01]  /*9370*/  F2FP.TF32.F32.PACK_B R13, R13 ;  /* 0x0000000dff0d723e */ /* 0x000fe200024050ff */
[----:B------:R-:W-:Y:S01]  /*9380*/  @P4 STG.E desc[UR36][R6.64+0x144], R67 ;  /* 0x0001444306004986 */ /* 0x000fe2000c101924 */
[C---:B------:R-:W-:Y:S02]  /*9390*/  ISETP.GT.AND P4, PT, R0.reuse, 0x8, P2 ;  /* 0x000000080000780c */ /* 0x040fe40001784270 */
[----:B------:R-:W-:Y:S01]  /*93a0*/  ISETP.GT.AND P2, PT, R3, 0x61, PT ;  /* 0x000000610300780c */ /* 0x000fe20003f44270 */
[----:B------:R1:W-:Y:S01]  /*93b0*/  @P5 STG.E desc[UR36][R4.64+0x160], R11 ;  /* 0x0001600b04005986 */ /* 0x0003e2000c101924 */
[----:B------:R-:W-:Y:S02]  /*93c0*/  ISETP.GT.AND P5, PT, R0, RZ, P1 ;  /* 0x000000ff0000720c */ /* 0x000fe40000fa4270 */
        /* <DEDUP_REMOVED lines=257> */
[----:B------:R-:W-:Y:S01]  /*a3e0*/  @P3 STG.E desc[UR36][R4.64+0x364], R133 ;  /* 0x0003648504003986 */ /* 0x000fe2000c101924 */
[----:B0-----:R-:W-:Y:S01]  /*a3f0*/  FMUL R9, R134, R155 ;  /* 0x0000009b86097220 */ /* 0x001fe20000400000 */
[----:B------:R-:W-:-:S02]  /*a400*/  ISETP.GT.AND P3, PT, R0, RZ, P2 ;  /* 0x000000ff0000720c */ /* 0x000fc40001764270 */
[----:B------:R-:W-:Y:S02]  /*a410*/  ISETP.GT.AND P1, PT, R0, 0x8, P1 ;  /* 0x000000080000780c */ /* 0x000fe40000f24270 */
[----:B------:R-:W-:Y:S01]  /*a420*/  F2FP.TF32.F32.PACK_B R9, R9 ;  /* 0x00000009ff09723e */ /* 0x000fe200024050ff */
[----:B-1----:R-:W-:Y:S01]  /*a430*/  FMUL R11, R140, R155 ;  /* 0x0000009b8c0b7220 */ /* 0x002fe20000400000 */
[----:B------:R-:W-:-:S03]  /*a440*/  F2FP.TF32.F32.PACK_B R139, R139 ;  /* 0x0000008bff8b723e */ /* 0x000fc600024050ff */
[----:B------:R0:W-:Y:S01]  /*a450*/  @P0 STG.E desc[UR36][R6.64+0x360], R9 ;  /* 0x0003600906000986 */ /* 0x0001e2000c101924 */
[----:B------:R-:W-:Y:S02]  /*a460*/  F2FP.TF32.F32.PACK_B R141, R141 ;  /* 0x0000008dff8d723e */ /* 0x000fe400024050ff */
[----:B------:R-:W-:Y:S01]  /*a470*/  F2FP.TF32.F32.PACK_B R11, R11 ;  /* 0x0000000bff0b723e */ /* 0x000fe200024050ff */
[----:B------:R-:W-:Y:S01]  /*a480*/  @P4 STG.E desc[UR36][R6.64+0x364], R135 ;  /* 0x0003648706004986 */ /* 0x000fe2000c101924 */
[C---:B------:R-:W-:Y:S02]  /*a490*/  ISETP.GT.AND P4, PT, R3.reuse, 0xe8, PT ;  /* 0x000000e80300780c */ /* 0x040fe40003f84270 */
[----:B------:R-:W-:Y:S01]  /*a4a0*/  F2FP.TF32.F32.PACK_B R143, R143 ;  /* 0x0000008fff8f723e */ /* 0x000fe200024050ff */
[----:B------:R1:W-:Y:S01]  /*a4b0*/  @P5 STG.E desc[UR36][R4.64+0x380], R13 ;  /* 0x0003800d04005986 */ /* 0x0003e2000c101924 */
[----:B------:R-:W-:Y:S02]  /*a4c0*/  ISETP.GT.AND P5, PT, R3, 0xe9, PT ;  /* 0x000000e90300780c */ /* 0x000fe40003fa4270 */
[----:B------:R-:W-:Y:S01]  /*a4d0*/  F2FP.TF32.F32.PACK_B R145, R145 ;  /* 0x00000091ff91723e */ /* 0x000fe200024050ff */
[----:B------:R-:W-:Y:S01]  /*a4e0*/  @P3 STG.E desc[UR36][R4.64+0x384], R137 ;  /* 0x0003848904003986 */ /* 0x000fe2000c101924 */
[----:B------:R-:W-:Y:S01]  /*a4f0*/  ISETP.GT.AND P3, PT, R0, 0x8, P2 ;  /* 0x000000080000780c */ /* 0x000fe20001764270 */
[----:B0-----:R-:W-:Y:S01]  /*a500*/  FMUL R9, R138, R155 ;  /* 0x0000009b8a097220 */ /* 0x001fe20000400000 */
[----:B------:R-:W-:-:S02]  /*a510*/  ISETP.GT.AND P2, PT, R0, RZ, P4 ;  /* 0x000000ff0000720c */ /* 0x000fc40002744270 */
[C---:B------:R-:W-:Y:S02]  /*a520*/  ISETP.GT.AND P0, PT, R0.reuse, RZ, P5 ;  /* 0x000000ff0000720c */ /* 0x040fe40002f04270 */
[----:B------:R-:W-:Y:S01]  /*a530*/  ISETP.GT.AND P4, PT, R0, 0x8, P4 ;  /* 0x000000080000780c */ /* 0x000fe20002784270 */
[----:B-1----:R-:W-:Y:S01]  /*a540*/  FMUL R13, R142, R155 ;  /* 0x0000009b8e0d7220 */ /* 0x002fe20000400000 */
[----:B------:R-:W-:Y:S02]  /*a550*/  ISETP.GT.AND P5, PT, R0, 0x8, P5 ;  /* 0x000000080000780c */ /* 0x000fe40002fa4270 */
[----:B------:R-:W-:Y:S02]  /*a560*/  F2FP.TF32.F32.PACK_B R9, R9 ;  /* 0x00000009ff09723e */ /* 0x000fe400024050ff */
[----:B------:R-:W-:Y:S02]  /*a570*/  F2FP.TF32.F32.PACK_B R13, R13 ;  /* 0x0000000dff0d723e */ /* 0x000fe400024050ff */
[----:B------:R-:W-:Y:S01]  /*a580*/  F2FP.TF32.F32.PACK_B R147, R147 ;  /* 0x00000093ff93723e */ /* 0x000fe200024050ff */
[----:B------:R0:W-:Y:S01]  /*a590*/  @P1 STG.E desc[UR36][R6.64+0x380], R9 ;  /* 0x0003800906001986 */ /* 0x0001e2000c101924 */
[----:B------:R-:W-:-:S02]  /*a5a0*/  ISETP.GT.AND P1, PT, R3, 0xf8, PT ;  /* 0x000000f80300780c */ /* 0x000fc40003f24270 */
[----:B------:R-:W-:Y:S01]  /*a5b0*/  F2FP.TF32.F32.PACK_B R149, R149 ;  /* 0x00000095ff95723e */ /* 0x000fe200024050ff */
[----:B------:R-:W-:Y:S01]  /*a5c0*/  @P3 STG.E desc[UR36][R6.64+0x384], R139 ;  /* 0x0003848b06003986 */ /* 0x000fe2000c101924 */
[C---:B------:R-:W-:Y:S02]  /*a5d0*/  ISETP.GT.AND P3, PT, R3.reuse, 0xf0, PT ;  /* 0x000000f00300780c */ /* 0x040fe40003f64270 */
[----:B------:R-:W-:Y:S01]  /*a5e0*/  F2FP.TF32.F32.PACK_B R151, R151 ;  /* 0x00000097ff97723e */ /* 0x000fe200024050ff */
[----:B------:R1:W-:Y:S01]  /*a5f0*/  @P2 STG.E desc[UR36][R4.64+0x3a0], R11 ;  /* 0x0003a00b04002986 */ /* 0x0003e2000c101924 */
[----:B------:R-:W-:-:S03]  /*a600*/  ISETP.GT.AND P2, PT, R3, 0xf1, PT ;  /* 0x000000f10300780c */ /* 0x000fc60003f44270 */
[----:B------:R-:W-:Y:S01]  /*a610*/  @P0 STG.E desc[UR36][R4.64+0x3a4], R141 ;  /* 0x0003a48d04000986 */ /* 0x000fe2000c101924 */
[----:B------:R-:W-:Y:S01]  /*a620*/  ISETP.GT.AND P0, PT, R3, 0xf9, PT ;  /* 0x000000f90300780c */ /* 0x000fe20003f04270 */
[-C--:B------:R-:W-:Y:S01]  /*a630*/  FMUL R3, R144, R155.reuse ;  /* 0x0000009b90037220 */ /* 0x080fe20000400000 */
[----:B0-----:R-:W-:Y:S01]  /*a640*/  FMUL R9, R146, R155 ;  /* 0x0000009b92097220 */ /* 0x001fe20000400000 */
[----:B------:R0:W-:Y:S01]  /*a650*/  @P4 STG.E desc[UR36][R6.64+0x3a0], R13 ;  /* 0x0003a00d06004986 */ /* 0x0001e2000c101924 */
[C---:B------:R-:W-:Y:S02]  /*a660*/  ISETP.GT.AND P4, PT, R0.reuse, RZ, P2 ;  /* 0x000000ff0000720c */ /* 0x040fe40001784270 */
[----:B------:R-:W-:Y:S01]  /*a670*/  F2FP.TF32.F32.PACK_B R3, R3 ;  /* 0x00000003ff03723e */ /* 0x000fe200024050ff */
[----:B------:R-:W-:Y:S01]  /*a680*/  @P5 STG.E desc[UR36][R6.64+0x3a4], R143 ;  /* 0x0003a48f06005986 */ /* 0x000fe2000c101924 */
[----:B------:R-:W-:Y:S01]  /*a690*/  ISETP.GT.AND P5, PT, R0, RZ, P3 ;  /* 0x000000ff0000720c */ /* 0x000fe20001fa4270 */
[----:B-1----:R-:W-:Y:S01]  /*a6a0*/  FMUL R11, R148, R155 ;  /* 0x0000009b940b7220 */ /* 0x002fe20000400000 */
[----:B------:R-:W-:-:S02]  /*a6b0*/  ISETP.GT.AND P3, PT, R0, 0x8, P3 ;  /* 0x000000080000780c */ /* 0x000fc40001f64270 */
[----:B------:R-:W-:Y:S02]  /*a6c0*/  ISETP.GT.AND P2, PT, R0, 0x8, P2 ;  /* 0x000000080000780c */ /* 0x000fe40001744270 */
[----:B------:R-:W-:Y:S01]  /*a6d0*/  F2FP.TF32.F32.PACK_B R9, R9 ;  /* 0x00000009ff09723e */ /* 0x000fe200024050ff */
[----:B0-----:R-:W-:Y:S01]  /*a6e0*/  FMUL R13, R150, R155 ;  /* 0x0000009b960d7220 */ /* 0x001fe20000400000 */
[----:B------:R-:W-:-:S04]  /*a6f0*/  F2FP.TF32.F32.PACK_B R11, R11 ;  /* 0x0000000bff0b723e */ /* 0x000fc800024050ff */
[----:B------:R-:W-:Y:S01]  /*a700*/  F2FP.TF32.F32.PACK_B R13, R13 ;  /* 0x0000000dff0d723e */ /* 0x000fe200024050ff */
[----:B------:R-:W-:Y:S01]  /*a710*/  @P5 STG.E desc[UR36][R4.64+0x3c0], R3 ;  /* 0x0003c00304005986 */ /* 0x000fe2000c101924 */
[C---:B------:R-:W-:Y:S02]  /*a720*/  ISETP.GT.AND P5, PT, R0.reuse, RZ, P1 ;  /* 0x000000ff0000720c */ /* 0x040fe40000fa4270 */
[C---:B------:R-:W-:Y:S01]  /*a730*/  ISETP.GT.AND P1, PT, R0.reuse, 0x8, P1 ;  /* 0x000000080000780c */ /* 0x040fe20000f24270 */
[----:B------:R-:W-:Y:S01]  /*a740*/  @P4 STG.E desc[UR36][R4.64+0x3c4], R145 ;  /* 0x0003c49104004986 */ /* 0x000fe2000c101924 */
[C---:B------:R-:W-:Y:S02]  /*a750*/  ISETP.GT.AND P4, PT, R0.reuse, RZ, P0 ;  /* 0x000000ff0000720c */ /* 0x040fe40000784270 */
[----:B------:R-:W-:Y:S01]  /*a760*/  ISETP.GT.AND P0, PT, R0, 0x8, P0 ;  /* 0x000000080000780c */ /* 0x000fe20000704270 */
[----:B------:R-:W-:Y:S04]  /*a770*/  @P3 STG.E desc[UR36][R6.64+0x3c0], R9 ;  /* 0x0003c00906003986 */ /* 0x000fe8000c101924 */
[----:B------:R-:W-:Y:S04]  /*a780*/  @P2 STG.E desc[UR36][R6.64+0x3c4], R147 ;  /* 0x0003c49306002986 */ /* 0x000fe8000c101924 */
[----:B------:R-:W-:Y:S04]  /*a790*/  @P5 STG.E desc[UR36][R4.64+0x3e0], R11 ;  /* 0x0003e00b04005986 */ /* 0x000fe8000c101924 */
[----:B------:R0:W-:Y:S02]  /*a7a0*/  @P4 STG.E desc[UR36][R4.64+0x3e4], R149 ;  /* 0x0003e49504004986 */ /* 0x0001e4000c101924 */
[----:B0-----:R-:W-:-:S02]  /*a7b0*/  @P1 IMAD.MOV.U32 R4, RZ, RZ, R6 ;  /* 0x000000ffff041224 */ /* 0x001fc400078e0006 */
[----:B------:R-:W-:-:S05]  /*a7c0*/  @P1 IMAD.MOV.U32 R5, RZ, RZ, R7 ;  /* 0x000000ffff051224 */ /* 0x000fca00078e0007 */
[----:B------:R0:W-:Y:S04]  /*a7d0*/  @P1 STG.E desc[UR36][R4.64+0x3e0], R13 ;  /* 0x0003e00d04001986 */ /* 0x0001e8000c101924 */
[----:B------:R0:W-:Y:S02]  /*a7e0*/  @P0 STG.E desc[UR36][R6.64+0x3e4], R151 ;  /* 0x0003e49706000986 */ /* 0x0001e4000c101924 */
.L_x_288:
[----:B------:R-:W-:Y:S05]  /*a7f0*/  BSYNC B0 ;  /* 0x0000000000007941 */ /* 0x000fea0003800000 */
.L_x_34:
[----:B------:R-:W-:Y:S01]  /*a800*/  ULDC UR4, c[0x0][0xc] ;  /* 0x0000030000047ab9 */ /* 0x000fe20000000800 */
[----:B------:R-:W-:Y:S01]  /*a810*/  ULDC UR5, c[0x0][0x10] ;  /* 0x0000040000057ab9 */ /* 0x000fe20000000800 */
[----:B0-----:R-:W0:Y:S01]  /*a820*/  LDC R3, c[0x0][0x14] ;  /* 0x00000500ff037b82 */ /* 0x001e220000000800 */
[----:B------:R-:W-:Y:S01]  /*a830*/  UIMAD.WIDE.U32 UR4, UR4, UR5, URZ ;  /* 0x00000005040472a5 */ /* 0x000fe2000f8e003f */
[----:B------:R-:W-:Y:S01]  /*a840*/  PRMT R0, RZ, 0x7610, R0 ;  /* 0x00007610ff007816 */ /* 0x000fe20000000000 */
[----:B------:R-:W-:Y:S02]  /*a850*/  IMAD.MOV.U32 R153, RZ, RZ, -0x1 ;  /* 0xffffffffff997424 */ /* 0x000fe400078e00ff */
[----:B------:R-:W-:Y:S02]  /*a860*/  IMAD.MOV.U32 R23, RZ, RZ, -0x1 ;  /* 0xffffffffff177424 */ /* 0x000fe400078e00ff */
[----:B0-----:R-:W-:-:S04]  /*a870*/  IMAD.WIDE.U32 R16, R3, UR4, R16 ;  /* 0x0000000403107c25 */ /* 0x001fc8000f8e0010 */
[----:B------:R-:W-:Y:S01]  /*a880*/  IMAD R3, R3, UR5, RZ ;  /* 0x0000000503037c24 */ /* 0x000fe2000f8e02ff */
[----:B------:R-:W-:Y:S02]  /*a890*/  ULDC.64 UR4, c[0x0][0x650] ;  /* 0x0001940000047ab9 */ /* 0x000fe40000000a00 */
[----:B------:R-:W-:Y:S01]  /*a8a0*/  ISETP.GE.U32.AND P0, PT, R16, UR4, PT ;  /* 0x0000000410007c0c */ /* 0x000fe2000bf06070 */
[----:B------:R-:W-:-:S05]  /*a8b0*/  IMAD.IADD R17, R17, 0x1, R3 ;  /* 0x0000000111117824 */ /* 0x000fca00078e0203 */
[----:B------:R-:W-:-:S13]  /*a8c0*/  ISETP.GE.U32.AND.EX P0, PT, R17, UR5, PT, P0 ;  /* 0x0000000511007c0c */ /* 0x000fda000bf06100 */
[----:B------:R-:W-:Y:S05]  /*a8d0*/  @P0 BRA `(.L_x_289) ;  /* 0x0000000400640947 */ /* 0x000fea0003800000 */
[----:B------:R-:W0:Y:S01]  /*a8e0*/  S2R R12, SR_CTAID.X ;  /* 0x00000000000c7919 */ /* 0x000e220000002500 */
[----:B---3--:R-:W3:Y:S01]  /*a8f0*/  LDC.64 R10, c[0x0][0x628] ;  /* 0x00018a00ff0a7b82 */ /* 0x008ee20000000a00 */
[----:B------:R-:W-:Y:S01]  /*a900*/  ULDC UR4, c[0x0][0x150] ;  /* 0x0000540000047ab9 */ /* 0x000fe20000000800 */
[----:B-12-4-:R-:W-:Y:S01]  /*a910*/  IMAD.MOV.U32 R8, RZ, RZ, R16 ;  /* 0x000000ffff087224 */ /* 0x016fe200078e0010 */
[----:B-----5:R-:W1:Y:S01]  /*a920*/  S2R R24, SR_CTAID.Y ;  /* 0x0000000000187919 */ /* 0x020e620000002600 */
[----:B------:R-:W-:-:S04]  /*a930*/  IMAD.MOV.U32 R9, RZ, RZ, R17 ;  /* 0x000000ffff097224 */ /* 0x000fc800078e0011 */
[----:B------:R-:W2:Y:S08]  /*a940*/  LDC R21, c[0x0][0x144] ;  /* 0x00005100ff157b82 */ /* 0x000eb00000000800 */
[----:B------:R-:W4:Y:S08]  /*a950*/  LDC R0, c[0x0][0x630] ;  /* 0x00018c00ff007b82 */ /* 0x000f300000000800 */
[----:B------:R-:W1:Y:S01]  /*a960*/  LDC.64 R14, c[0x0][0x620] ;  /* 0x00018800ff0e7b82 */ /* 0x000e620000000a00 */
[----:B---3--:R-:W-:-:S04]  /*a970*/  ISETP.NE.U32.AND P0, PT, R10, RZ, PT ;  /* 0x000000ff0a00720c */ /* 0x008fc80003f05070 */
[----:B------:R-:W-:Y:S02]  /*a980*/  ISETP.NE.AND.EX P0, PT, R11, RZ, PT, P0 ;  /* 0x000000ff0b00720c */ /* 0x000fe40003f05300 */
[----:B0-----:R-:W-:-:S05]  /*a990*/  I2FP.F32.U32 R3, R12 ;  /* 0x0000000c00037245 */ /* 0x001fca0000201000 */
[----:B------:R-:W-:-:S04]  /*a9a0*/  FMUL R3, R3, UR4 ;  /* 0x0000000403037c20 */ /* 0x000fc80008400000 */
[----:B------:R0:W3:Y:S02]  /*a9b0*/  F2I.U32.TRUNC.NTZ R20, R3 ;  /* 0x0000000300147305 */ /* 0x0000e4000020f000 */
[----:B--2-4-:R-:W-:Y:S05]  /*a9c0*/  @!P0 BRA `(.L_x_290) ;  /* 0x0000000000288947 */ /* 0x014fea0003800000 */
[----:B0-----:R-:W0:Y:S02]  /*a9d0*/  LDC R3, c[0x0][0x634] ;  /* 0x00018d00ff037b82 */ /* 0x001e240000000800 */
        /* <DEDUP_REMOVED lines=9> */
.L_x_290:
[----:B------:R-:W2:Y:S01]  /*aa70*/  LDC.64 R28, c[0x0][0x640] ;  /* 0x00019000ff1c7b82 */ /* 0x000ea20000000a00 */
[-CC-:B------:R-:W-:Y:S01]  /*aa80*/  SHF.R.U64 R23, R8, R0.reuse, R9.reuse ;  /* 0x0000000008177219 */ /* 0x180fe20000001209 */
[----:B---3--:R-:W-:Y:S01]  /*aa90*/  IMAD.MOV R20, RZ, RZ, -R20 ;  /* 0x000000ffff147224 */ /* 0x008fe200078e0a14 */
[----:B------:R-:W-:Y:S01]  /*aaa0*/  SHF.R.U32.HI R0, RZ, R0, R9 ;  /* 0x00000000ff007219 */ /* 0x000fe20000011609 */
[----:B------:R-:W-:Y:S01]  /*aab0*/  ULDC UR4, c[0x0][0x154] ;  /* 0x0000550000047ab9 */ /* 0x000fe20000000800 */
[----:B0-----:R-:W-:Y:S01]  /*aac0*/  IADD3 R3, P0, RZ, -R23, RZ ;  /* 0x80000017ff037210 */ /* 0x001fe20007f1e0ff */
[----:B------:R-:W-:Y:S02]  /*aad0*/  IMAD R21, R21, R20, R12 ;  /* 0x0000001415157224 */ /* 0x000fe400078e020c */
[----:B------:R-:W0:Y:S01]  /*aae0*/  LDC R6, c[0x0][0x618] ;  /* 0x00018600ff067b82 */ /* 0x000e220000000800 */
[----:B------:R-:W-:Y:S02]  /*aaf0*/  IMAD.MOV.U32 R7, RZ, RZ, 0x1 ;  /* 0x00000001ff077424 */ /* 0x000fe400078e00ff */
[----:B------:R-:W-:-:S04]  /*ab00*/  IMAD.X R5, RZ, RZ, ~R0, P0 ;  /* 0x000000ffff057224 */ /* 0x000fc800000e0e00 */
[-C--:B-1----:R-:W-:Y:S01]  /*ab10*/  IMAD R0, R5, R14.reuse, RZ ;  /* 0x0000000e05007224 */ /* 0x082fe200078e02ff */
[----:B------:R-:W1:Y:S01]  /*ab20*/  LDC R8, c[0x0][0x608] ;  /* 0x00018200ff087b82 */ /* 0x000e620000000800 */
[----:B------:R-:W-:-:S04]  /*ab30*/  IMAD.WIDE.U32 R4, R3, R14, R16 ;  /* 0x0000000e03047225 */ /* 0x000fc800078e0010 */
[----:B------:R-:W-:Y:S01]  /*ab40*/  IMAD R3, R3, R15, R0 ;  /* 0x0000000f03037224 */ /* 0x000fe200078e0200 */
[----:B------:R-:W-:Y:S02]  /*ab50*/  I2FP.F32.U32 R0, R24 ;  /* 0x0000001800007245 */ /* 0x000fe40000201000 */
[----:B------:R-:W3:Y:S01]  /*ab60*/  LDC R26, c[0x0][0x658] ;  /* 0x00019600ff1a7b82 */ /* 0x000ee20000000800 */
[----:B------:R-:W-:Y:S01]  /*ab70*/  IMAD.IADD R3, R5, 0x1, R3 ;  /* 0x0000000105037824 */ /* 0x000fe200078e0203 */
[----:B--2---:R-:W-:Y:S01]  /*ab80*/  ISETP.NE.U32.AND P0, PT, R28, RZ, PT ;  /* 0x000000ff1c00720c */ /* 0x004fe20003f05070 */
[----:B------:R-:W-:Y:S01]  /*ab90*/  FMUL R0, R0, UR4 ;  /* 0x0000000400007c20 */ /* 0x000fe20008400000 */
[----:B------:R-:W-:Y:S02]  /*aba0*/  IMAD.MOV.U32 R5, RZ, RZ, -0x1 ;  /* 0xffffffffff057424 */ /* 0x000fe400078e00ff */
[----:B------:R-:W-:Y:S01]  /*abb0*/  ISETP.NE.AND.EX P0, PT, R29, RZ, PT, P0 ;  /* 0x000000ff1d00720c */ /* 0x000fe20003f05300 */
[----:B------:R2:W4:Y:S01]  /*abc0*/  F2I.U32.TRUNC.NTZ R13, R0 ;  /* 0x00000000000d7305 */ /* 0x000522000020f000 */
[----:B------:R-:W2:Y:S01]  /*abd0*/  LDC R15, c[0x0][0x148] ;  /* 0x00005200ff0f7b82 */ /* 0x000ea20000000800 */
[----:B0-----:R-:W-:-:S02]  /*abe0*/  SHF.R.U64 R12, R4, R6, R3 ;  /* 0x00000006040c7219 */ /* 0x001fc40000001203 */
[----:B------:R-:W-:-:S05]  /*abf0*/  SHF.R.U32.HI R3, RZ, R6, R3 ;  /* 0x00000006ff037219 */ /* 0x000fca0000011603 */
[----:B------:R-:W0:Y:S01]  /*ac00*/  LDC R20, c[0x0][0x600] ;  /* 0x00018000ff147b82 */ /* 0x000e220000000800 */
[-CC-:B-1----:R-:W-:Y:S02]  /*ac10*/  SHF.R.U64 R10, R12, R8.reuse, R3.reuse ;  /* 0x000000080c0a7219 */ /* 0x182fe40000001203 */
[----:B------:R-:W-:-:S05]  /*ac20*/  SHF.R.U32.HI R3, RZ, R8, R3 ;  /* 0x00000008ff037219 */ /* 0x000fca0000011603 */
[----:B------:R-:W1:Y:S01]  /*ac30*/  LDC R27, c[0x0][0x648] ;  /* 0x00019200ff1b7b82 */ /* 0x000e620000000800 */
[-C--:B---3--:R-:W-:Y:S02]  /*ac40*/  SHF.L.U32 R4, R5, R26.reuse, RZ ;  /* 0x0000001a05047219 */ /* 0x088fe400000006ff */
[--C-:B------:R-:W-:Y:S02]  /*ac50*/  SHF.R.U64 R14, R10, R26, R3.reuse ;  /* 0x0000001a0a0e7219 */ /* 0x100fe40000001203 */
[----:B------:R-:W-:Y:S02]  /*ac60*/  LOP3.LUT R25, RZ, R4, RZ, 0x33, !PT ;  /* 0x00000004ff197212 */ /* 0x000fe400078e33ff */
[-C--:B------:R-:W-:Y:S01]  /*ac70*/  SHF.R.U32.HI R5, RZ, R26.reuse, R3 ;  /* 0x0000001aff057219 */ /* 0x080fe20000011603 */
[----:B------:R-:W3:Y:S01]  /*ac80*/  LDC R30, c[0x0][0x638] ;  /* 0x00018e00ff1e7b82 */ /* 0x000ee20000000800 */
[----:B------:R-:W-:Y:S01]  /*ac90*/  SHF.L.U32 R154, R7, R26, RZ ;  /* 0x0000001a079a7219 */ /* 0x000fe200000006ff */
[----:B------:R-:W-:-:S06]  /*aca0*/  IMAD.MOV.U32 R4, RZ, RZ, R14 ;  /* 0x000000ffff047224 */ /* 0x000fcc00078e000e */
[----:B------:R-:W0:Y:S01]  /*acb0*/  LDC R31, c[0x0][0x610] ;  /* 0x00018400ff1f7b82 */ /* 0x000e220000000800 */
[----:B----4-:R-:W-:Y:S05]  /*acc0*/  @!P0 BRA `(.L_x_291) ;  /* 0x0000000000288947 */ /* 0x010fea0003800000 */
        /* <DEDUP_REMOVED lines=10> */
.L_x_291:
[----:B------:R-:W-:Y:S01]  /*ad70*/  ISETP.NE.AND P0, PT, R2, 0x1, PT ;  /* 0x000000010200780c */ /* 0x000fe20003f05270 */
[----:B0-----:R-:W-:Y:S01]  /*ad80*/  VIADD R7, R20, 0xffffffff ;  /* 0xffffffff14077836 */ /* 0x001fe20000000000 */
[----:B-12---:R-:W-:Y:S01]  /*ad90*/  SHF.R.U64 R0, R4, R27, R5 ;  /* 0x0000001b04007219 */ /* 0x006fe20000001205 */
[----:B------:R-:W-:Y:S01]  /*ada0*/  IMAD.MOV R13, RZ, RZ, -R13 ;  /* 0x000000ffff0d7224 */ /* 0x000fe200078e0a0d */
[----:B------:R-:W-:Y:S01]  /*adb0*/  LOP3.LUT R5, R10, R25, RZ, 0xc0, !PT ;  /* 0x000000190a057212 */ /* 0x000fe200078ec0ff */
[----:B------:R-:W-:Y:S02]  /*adc0*/  IMAD.MOV.U32 R4, RZ, RZ, 0x1 ;  /* 0x00000001ff047424 */ /* 0x000fe400078e00ff */
[----:B------:R-:W-:Y:S02]  /*add0*/  IMAD.MOV R3, RZ, RZ, -R0 ;  /* 0x000000ffff037224 */ /* 0x000fe400078e0a00 */
[----:B------:R-:W-:Y:S01]  /*ade0*/  IMAD R154, R154, R0, R5 ;  /* 0x000000009a9a7224 */ /* 0x000fe200078e0205 */
[----:B------:R-:W-:Y:S01]  /*adf0*/  LOP3.LUT R5, R12, R7, RZ, 0xc0, !PT ;  /* 0x000000070c057212 */ /* 0x000fe200078ec0ff */
[----:B---3--:R-:W-:-:S02]  /*ae00*/  IMAD R0, R3, R30, R14 ;  /* 0x0000001e03007224 */ /* 0x008fc400078e020e */
[----:B------:R-:W-:Y:S02]  /*ae10*/  @P0 IMAD R21, R15, R13, R24 ;  /* 0x0000000d0f150224 */ /* 0x000fe400078e0218 */
[----:B------:R-:W-:Y:S01]  /*ae20*/  IMAD R3, R0, R20, R5 ;  /* 0x0000001400037224 */ /* 0x000fe200078e0205 */
[----:B------:R-:W-:Y:S01]  /*ae30*/  PRMT R0, R4, 0x7610, R0 ;  /* 0x0000761004007816 */ /* 0x000fe20000000000 */
[----:B------:R-:W-:-:S05]  /*ae40*/  IMAD R154, R154, R31, R21 ;  /* 0x0000001f9a9a7224 */ /* 0x000fca00078e0215 */
[----:B------:R-:W-:Y:S02]  /*ae50*/  SEL R153, R3, R154, !P0 ;  /* 0x0000009a03997207 */ /* 0x000fe40004000000 */
[----:B------:R-:W-:-:S07]  /*ae60*/  SEL R154, R154, R3, !P0 ;  /* 0x000000039a9a7207 */ /* 0x000fce0004000000 */
.L_x_289:
[----:B------:R-:W-:-:S13]  /*ae70*/  LOP3.LUT P0, RZ, R0, 0xff, RZ, 0xc0, !PT ;  /* 0x000000ff00ff7812 */ /* 0x000fda000780c0ff */
[----:B------:R-:W-:Y:S05]  /*ae80*/  @P0 BRA `(.L_x_292) ;  /* 0xffffff6000d40947 */ /* 0x000fea000383ffff */
[----:B------:R-:W-:Y:S05]  /*ae90*/  EXIT ;  /* 0x000000000000794d */ /* 0x000fea0003800000 */
.L_x_7:
[----:B0-----:R-:W-:Y:S01]  /*aea0*/  ULDC.64 UR4, c[0x0][0x650] ;  /* 0x0001940000047ab9 */ /* 0x001fe20000000a00 */
        /* <DEDUP_REMOVED lines=25> */
.L_x_294:
[----:B------:R-:W0:Y:S01]  /*b040*/  LDC.64 R28, c[0x0][0x640] ;  /* 0x00019000ff1c7b82 */ /* 0x000e220000000a00 */
[-CC-:B------:R-:W-:Y:S01]  /*b050*/  SHF.R.U64 R22, R12, R6.reuse, R13.reuse ;  /* 0x000000060c167219 */ /* 0x180fe2000000120d */
[----:B------:R-:W-:Y:S01]  /*b060*/  IMAD.MOV.U32 R30, RZ, RZ, 0x1 ;  /* 0x00000001ff1e7424 */ /* 0x000fe200078e00ff */
[----:B------:R-:W-:Y:S02]  /*b070*/  SHF.R.U32.HI R6, RZ, R6, R13 ;  /* 0x00000006ff067219 */ /* 0x000fe4000001160d */
        /* <DEDUP_REMOVED lines=8> */
[----:B------:R-:W-:Y:S01]  /*b100*/  IMAD.IADD R9, R9, 0x1, R11 ;  /* 0x0000000109097824 */ /* 0x000fe200078e020b */
[----:B0-----:R-:W-:-:S04]  /*b110*/  ISETP.NE.U32.AND P0, PT, R28, RZ, PT ;  /* 0x000000ff1c00720c */ /* 0x001fc80003f05070 */
[----:B------:R-:W-:Y:S02]  /*b120*/  ISETP.NE.AND.EX P0, PT, R29, RZ, PT, P0 ;  /* 0x000000ff1d00720c */ /* 0x000fe40003f05300 */
[----:B------:R-:W0:Y:S01]  /*b130*/  LDC R20, c[0x0][0x600] ;  /* 0x00018000ff147b82 */ /* 0x000e220000000800 */
[-CC-:B-1----:R-:W-:Y:S01]  /*b140*/  SHF.R.U64 R14, R8, R10.reuse, R9.reuse ;  /* 0x0000000a080e7219 */ /* 0x182fe20000001209 */
[----:B------:R-:W-:Y:S01]  /*b150*/  IMAD.MOV.U32 R8, RZ, RZ, -0x1 ;  /* 0xffffffffff087424 */ /* 0x000fe200078e00ff */
[----:B------:R-:W-:-:S05]  /*b160*/  SHF.R.U32.HI R9, RZ, R10, R9 ;  /* 0x0000000aff097219 */ /* 0x000fca0000011609 */
[----:B------:R-:W1:Y:S01]  /*b170*/  LDC R24, c[0x0][0x648] ;  /* 0x00019200ff187b82 */ /* 0x000e620000000800 */
[-CC-:B--2---:R-:W-:Y:S02]  /*b180*/  SHF.R.U64 R23, R14, R12.reuse, R9.reuse ;  /* 0x0000000c0e177219 */ /* 0x184fe40000001209 */
[----:B------:R-:W-:-:S05]  /*b190*/  SHF.R.U32.HI R6, RZ, R12, R9 ;  /* 0x0000000cff067219 */ /* 0x000fca0000011609 */
[----:B------:R-:W2:Y:S01]  /*b1a0*/  LDC R26, c[0x0][0x638] ;  /* 0x00018e00ff1a7b82 */ /* 0x000ea20000000800 */
[-C--:B---3--:R-:W-:Y:S02]  /*b1b0*/  SHF.L.U32 R8, R8, R27.reuse, RZ ;  /* 0x0000001b08087219 */ /* 0x088fe400000006ff */
[-CC-:B------:R-:W-:Y:S02]  /*b1c0*/  SHF.R.U64 R25, R23, R27.reuse, R6.reuse ;  /* 0x0000001b17197219 */ /* 0x180fe40000001206 */
[----:B------:R-:W-:Y:S02]  /*b1d0*/  LOP3.LUT R32, RZ, R8, RZ, 0x33, !PT ;  /* 0x00000008ff207212 */ /* 0x000fe400078e33ff */
[----:B------:R-:W-:Y:S01]  /*b1e0*/  SHF.R.U32.HI R9, RZ, R27, R6 ;  /* 0x0000001bff097219 */ /* 0x000fe20000011606 */
[----:B------:R-:W3:Y:S01]  /*b1f0*/  LDC R31, c[0x0][0x610] ;  /* 0x00018400ff1f7b82 */ /* 0x000ee20000000800 */
[----:B------:R-:W-:Y:S01]  /*b200*/  IMAD.MOV.U32 R8, RZ, RZ, R25 ;  /* 0x000000ffff087224 */ /* 0x000fe200078e0019 */
[----:B------:R-:W-:Y:S06]  /*b210*/  @!P0 BRA `(.L_x_295) ;  /* 0x0000000000288947 */ /* 0x000fec0003800000 */
        /* <DEDUP_REMOVED lines=10> */
.L_x_295:
[----:B------:R-:W-:Y:S01]  /*b2c0*/  ISETP.NE.AND P0, PT, R2, 0x1, PT ;  /* 0x000000010200780c */ /* 0x000fe20003f05270 */
[----:B------:R-:W-:Y:S01]  /*b2d0*/  IMAD.MOV.U32 R13, RZ, RZ, R22 ;  /* 0x000000ffff0d7224 */ /* 0x000fe200078e0016 */
[----:B-1----:R-:W-:Y:S01]  /*b2e0*/  SHF.R.U64 R6, R8, R24, R9 ;  /* 0x0000001808067219 */ /* 0x002fe20000001209 */
[----:B0-----:R-:W-:Y:S01]  /*b2f0*/  VIADD R9, R20, 0xffffffff ;  /* 0xffffffff14097836 */ /* 0x001fe20000000000 */
[----:B------:R-:W-:Y:S02]  /*b300*/  SHF.L.U32 R30, R30, R27, RZ ;  /* 0x0000001b1e1e7219 */ /* 0x000fe400000006ff */
[----:B------:R-:W-:Y:S01]  /*b310*/  LOP3.LUT R5, R23, R32, RZ, 0xc0, !PT ;  /* 0x0000002017057212 */ /* 0x000fe200078ec0ff */
[----:B------:R-:W-:-:S04]  /*b320*/  IMAD.MOV R8, RZ, RZ, -R6 ;  /* 0x000000ffff087224 */ /* 0x000fc800078e0a06 */
[----:B------:R-:W-:Y:S01]  /*b330*/  IMAD R6, R30, R6, R5 ;  /* 0x000000061e067224 */ /* 0x000fe200078e0205 */
[----:B------:R-:W-:Y:S01]  /*b340*/  LOP3.LUT R5, R14, R9, RZ, 0xc0, !PT ;  /* 0x000000090e057212 */ /* 0x000fe200078ec0ff */
[----:B------:R-:W-:Y:S02]  /*b350*/  @P0 IMAD R3, R7, R21, R4 ;  /* 0x0000001507030224 */ /* 0x000fe400078e0204 */
[----:B--2---:R-:W-:Y:S02]  /*b360*/  IMAD R4, R8, R26, R25 ;  /* 0x0000001a08047224 */ /* 0x004fe400078e0219 */
[----:B---3--:R-:W-:Y:S02]  /*b370*/  IMAD R3, R6, R31, R3 ;  /* 0x0000001f06037224 */ /* 0x008fe400078e0203 */
[----:B------:R-:W-:Y:S02]  /*b380*/  IMAD R4, R4, R20, R5 ;  /* 0x0000001404047224 */ /* 0x000fe400078e0205 */
[----:B------:R-:W-:-:S03]  /*b390*/  IMAD.MOV.U32 R6, RZ, RZ, 0x1 ;  /* 0x00000001ff067424 */ /* 0x000fc600078e00ff */
[----:B------:R-:W-:Y:S02]  /*b3a0*/  SEL R20, R4, R3, !P0 ;  /* 0x0000000304147207 */ /* 0x000fe40004000000 */
[----:B------:R-:W-:-:S07]  /*b3b0*/  SEL R11, R3, R4, !P0 ;  /* 0x00000004030b7207 */ /* 0x000fce0004000000 */
.L_x_293:
[----:B------:R-:W-:-:S08]  /*b3c0*/  NOP ;  /* 0x0000000000007918 */ /* 0x000fd00000000000 */
[----:B------:R-:W0:-:S00]  /*b3d0*/  USETMAXREG.DEALLOC.CTAPOOL 0x28 ;  /* 0x00000028000079c8 */ /* 0x000e0000080e0500 */
[----:B0-----:R-:W-:-:S13]  /*b3e0*/  ISETP.NE.AND P0, PT, R0, RZ, PT ;  /* 0x000000ff0000720c */ /* 0x001fda0003f05270 */
[----:B------:R-:W-:Y:S05]  /*b3f0*/  @P0 EXIT ;  /* 0x000000000000094d */ /* 0x000fea0003800000 */
[----:B------:R-:W-:Y:S01]  /*b400*/  LOP3.LUT P0, RZ, R6, 0xff, RZ, 0xc0, !PT ;  /* 0x000000ff06ff7812 */ /* 0x000fe2000780c0ff */
[----:B------:R-:W-:Y:S02]  /*b410*/  IMAD.MOV.U32 R0, RZ, RZ, 0x1 ;  /* 0x00000001ff007424 */ /* 0x000fe400078e00ff */
[----:B------:R-:W-:-:S10]  /*b420*/  IMAD.MOV.U32 R12, RZ, RZ, RZ ;  /* 0x000000ffff0c7224 */ /* 0x000fd400078e00ff */
[----:B------:R-:W-:Y:S05]  /*b430*/  @!P0 BRA `(.L_x_296) ;  /* 0x0000001000048947 */ /* 0x000fea0003800000 */
[----:B------:R-:W0:Y:S01]  /*b440*/  LDC R0, c[0x0][0x28c] ;  /* 0x0000a300ff007b82 */ /* 0x000e220000000800 */
[----:B------:R-:W-:Y:S01]  /*b450*/  ULDC UR13, c[0x0][0x658] ;  /* 0x00019600000d7ab9 */ /* 0x000fe20000000800 */
[----:B------:R-:W-:Y:S01]  /*b460*/  UMOV UR9, 0xffffffff ;  /* 0xffffffff00097882 */ /* 0x000fe20000000000 */
[----:B------:R-:W-:Y:S01]  /*b470*/  UMOV UR11, 0x1 ;  /* 0x00000001000b7882 */ /* 0x000fe20000000000 */
[----:B------:R-:W-:Y:S01]  /*b480*/  ULDC UR8, c[0x0][0xc] ;  /* 0x0000030000087ab9 */ /* 0x000fe20000000800 */
[----:B------:R-:W-:Y:S01]  /*b490*/  USHF.L.U32 UR37, UR9, UR13, URZ ;  /* 0x0000000d09257299 */ /* 0x000fe2000800063f */
[----:B------:R-:W-:Y:S01]  /*b4a0*/  BSSY B0, `(.L_x_296) ;  /* 0x00000fa000007945 */ /* 0x000fe20003800000 */
[----:B------:R-:W-:Y:S01]  /*b4b0*/  USHF.L.U32 UR13, UR11, UR13, URZ ;  /* 0x0000000d0b0d7299 */ /* 0x000fe2000800063f */
[----:B------:R-:W1:Y:S01]  /*b4c0*/  S2UR UR7, SR_CgaCtaId ;  /* 0x00000000000779c3 */ /* 0x000e620000008800 */
[----:B------:R-:W-:Y:S01]  /*b4d0*/  ULDC UR9, c[0x0][0x10] ;  /* 0x0000040000097ab9 */ /* 0x000fe20000000800 */
[----:B------:R-:W-:Y:S01]  /*b4e0*/  ULDC UR12, c[0x0][0x14] ;  /* 0x00000500000c7ab9 */ /* 0x000fe20000000800 */
[----:B------:R-:W-:Y:S01]  /*b4f0*/  UIMAD.WIDE.U32 UR8, UR8, UR9, URZ ;  /* 0x00000009080872a5 */ /* 0x000fe2000f8e003f */
[----:B------:R-:W-:Y:S01]  /*b500*/  IMAD.MOV.U32 R10, RZ, RZ, 0x1 ;  /* 0x00000001ff0a7424 */ /* 0x000fe200078e00ff */
[----:B------:R-:W-:Y:S01]  /*b510*/  LOP3.LUT R9, R19, 0x2, RZ, 0xfc, !PT ;  /* 0x0000000213097812 */ /* 0x000fe200078efcff */
[----:B------:R-:W-:Y:S01]  /*b520*/  IMAD.MOV.U32 R12, RZ, RZ, RZ ;  /* 0x000000ffff0c7224 */ /* 0x000fe200078e00ff */
[----:B------:R-:W-:Y:S01]  /*b530*/  UIMAD UR39, UR9, UR12, URZ ;  /* 0x0000000c092772a4 */ /* 0x000fe2000f8e023f */
[----:B------:R-:W-:Y:S01]  /*b540*/  ULDC UR5, c[0x0][0x600] ;  /* 0x0001800000057ab9 */ /* 0x000fe20000000800 */
[----:B------:R-:W-:Y:S01]  /*b550*/  UMOV UR45, 0x5 ;  /* 0x00000005002d7882 */ /* 0x000fe20000000000 */
[----:B------:R-:W-:-:S02]  /*b560*/  UIADD3 UR5, UR5, -0x1, URZ ;  /* 0xffffffff05057890 */ /* 0x000fc4000fffe03f */
[----:B------:R-:W-:Y:S01]  /*b570*/  ULOP3.LUT UR37, URZ, UR37, URZ, 0x33, !UPT ;  /* 0x000000253f257292 */ /* 0x000fe2000f8e333f */
[----:B------:R-:W-:Y:S01]  /*b580*/  ULDC.64 UR14, c[0x0][0x198] ;  /* 0x00006600000e7ab9 */ /* 0x000fe20000000a00 */
[----:B0-----:R-:W-:-:S05]  /*b590*/  VIADD R0, R0, 0x7f ;  /* 0x0000007f00007836 */ /* 0x001fca0000000000 */
[----:B------:R-:W-:Y:S01]  /*b5a0*/  SHF.R.S32.HI R3, RZ, 0x1f, R0 ;  /* 0x0000001fff037819 */ /* 0x000fe20000011400 */
[----:B-1----:R-:W-:-:S03]  /*b5b0*/  ULOP3.LUT UR6, UR7, 0x1, URZ, 0xc0, !UPT ;  /* 0x0000000107067892 */ /* 0x002fc6000f8ec03f */
[----:B------:R-:W-:Y:S01]  /*b5c0*/  LEA.HI R3, R3, R0, RZ, 0x7 ;  /* 0x0000000003037211 */ /* 0x000fe200078f38ff */
[----:B------:R-:W-:Y:S01]  /*b5d0*/  USHF.R.U32.HI UR4, URZ, 0x1, UR7 ;  /* 0x000000013f047899 */ /* 0x000fe20008011607 */
[----:B------:R-:W-:Y:S01]  /*b5e0*/  IMAD.MOV.U32 R0, RZ, RZ, 0x1 ;  /* 0x00000001ff007424 */ /* 0x000fe200078e00ff */
[----:B------:R-:W-:Y:S01]  /*b5f0*/  USHF.L.U32 UR21, UR7, 0x7, URZ ;  /* 0x0000000707157899 */ /* 0x000fe2000800063f */
[----:B------:R-:W-:Y:S01]  /*b600*/  SHF.R.S32.HI R3, RZ, 0x7, R3 ;  /* 0x00000007ff037819 */ /* 0x000fe20000011403 */
[----:B------:R-:W-:Y:S02]  /*b610*/  USHF.L.U32 UR29, UR7, 0xc, URZ ;  /* 0x0000000c071d7899 */ /* 0x000fe4000800063f */
[----:B------:R-:W-:Y:S02]  /*b620*/  ULOP3.LUT UR7, UR7, 0xfffffffe, URZ, 0xc0, !UPT ;  /* 0xfffffffe07077892 */ /* 0x000fe4000f8ec03f */
[----:B------:R-:W-:Y:S01]  /*b630*/  UISETP.GT.U32.AND UP0, UPT, UR6, 0xffff, UPT ;  /* 0x0000ffff0600788c */ /* 0x000fe2000bf04070 */
[----:B------:R-:W-:Y:S01]  /*b640*/  VIADD R8, R3, 0x1 ;  /* 0x0000000103087836 */ /* 0x000fe20000000000 */
[----:B------:R-:W-:-:S02]  /*b650*/  USHF.L.U32 UR38, UR11, UR7, URZ ;  /* 0x000000070b267299 */ /* 0x000fc4000800063f */
[----:B------:R-:W-:Y:S02]  /*b660*/  ULOP3.LUT UR7, UR7, 0x1, URZ, 0xfc, !UPT ;  /* 0x0000000107077892 */ /* 0x000fe4000f8efc3f */
[----:B------:R-:W-:Y:S02]  /*b670*/  USEL UR10, UR6, 0xffff, !UP0 ;  /* 0x0000ffff060a7887 */ /* 0x000fe4000c000000 */
[----:B------:R-:W-:Y:S02]  /*b680*/  USHF.L.U32 UR11, UR11, UR7, URZ ;  /* 0x000000070b0b7299 */ /* 0x000fe4000800063f */
[----:B------:R-:W-:Y:S02]  /*b690*/  UIMAD.WIDE.U32 UR6, UR8, UR12, URZ ;  /* 0x0000000c080672a5 */ /* 0x000fe4000f8e003f */
[----:B------:R-:W-:Y:S02]  /*b6a0*/  ULOP3.LUT UR10, UR10, 0xffff, URZ, 0xc0, !UPT ;  /* 0x0000ffff0a0a7892 */ /* 0x000fe4000f8ec03f */
[----:B------:R-:W-:-:S02]  /*b6b0*/  ULOP3.LUT UR21, UR21, 0x80, URZ, 0xc0, !UPT ;  /* 0x0000008015157892 */ /* 0x000fc4000f8ec03f */
[----:B------:R-:W-:Y:S02]  /*b6c0*/  ULOP3.LUT UR29, UR29, 0x1000, URZ, 0xc0, !UPT ;  /* 0x000010001d1d7892 */ /* 0x000fe4000f8ec03f */
[----:B------:R-:W-:Y:S02]  /*b6d0*/  ULOP3.LUT UR38, UR38, UR11, URZ, 0xfc, !UPT ;  /* 0x0000000b26267292 */ /* 0x000fe4000f8efc3f */
[----:B------:R-:W-:Y:S02]  /*b6e0*/  UIADD3 UR39, UR7, UR39, URZ ;  /* 0x0000002707277290 */ /* 0x000fe4000fffe03f */
[----:B------:R-:W-:-:S12]  /*b6f0*/  USHF.L.U32 UR45, UR45, UR10, URZ ;  /* 0x0000000a2d2d7299 */ /* 0x000fd8000800063f */
.L_x_307:
[----:B------:R-:W-:-:S03]  /*b700*/  UMOV UR8, 0xffffffff ;  /* 0xffffffff00087882 */ /* 0x000fc60000000000 */
[----:B------:R-:W-:Y:S05]  /*b710*/  BRA.DIV UR8, `(.L_x_297) ;  /* 0x0000001208107947 */ /* 0x000fea000b800000 */
[----:B------:R-:W-:-:S13]  /*b720*/  ELECT P6, URZ, PT ;  /* 0x00000000003f782f */ /* 0x000fda00038c0000 */
.L_x_317:
[----:B------:R-:W0:Y:S01]  /*b730*/  LDC R4, c[0x0][0x28c] ;  /* 0x0000a300ff047b82 */ /* 0x000e220000000800 */
[----:B------:R-:W-:Y:S01]  /*b740*/  BSSY B1, `(.L_x_298) ;  /* 0x000005e000017945 */ /* 0x000fe20003800000 */
[----:B0-----:R-:W-:-:S13]  /*b750*/  ISETP.LT.OR P6, PT, R4, 0x1, !P6 ;  /* 0x000000010400780c */ /* 0x001fda00077c1670 */
[----:B------:R-:W-:Y:S05]  /*b760*/  @P6 BRA `(.L_x_299) ;  /* 0x00000004006c6947 */ /* 0x000fea0003800000 */
[----:B------:R-:W-:Y:S01]  /*b770*/  LEA R11, R11, UR4, 0x1 ;  /* 0x000000040b0b7c11 */ /* 0x000fe2000f8e08ff */
[----:B------:R-:W-:Y:S01]  /*b780*/  IMAD.MOV.U32 R21, RZ, RZ, RZ ;  /* 0x000000ffff157224 */ /* 0x000fe200078e00ff */
[----:B------:R-:W-:Y:S01]  /*b790*/  LEA R20, R20, UR21, 0x8 ;  /* 0x0000001514147c11 */ /* 0x000fe2000f8e40ff */
[----:B------:R-:W-:Y:S02]  /*b7a0*/  IMAD.MOV.U32 R4, RZ, RZ, R8 ;  /* 0x000000ffff047224 */ /* 0x000fe400078e0008 */
[----:B------:R-:W-:Y:S02]  /*b7b0*/  IMAD.MOV.U32 R5, RZ, RZ, R0 ;  /* 0x000000ffff057224 */ /* 0x000fe400078e0000 */
[----:B------:R-:W-:Y:S02]  /*b7c0*/  IMAD.MOV.U32 R6, RZ, RZ, R12 ;  /* 0x000000ffff067224 */ /* 0x000fe400078e000c */
[----:B------:R-:W-:-:S07]  /*b7d0*/  IMAD.SHL.U32 R15, R11, 0x40, RZ ;  /* 0x000000400b0f7824 */ /* 0x000fce00078e00ff */
.L_x_302:
[----:B------:R-:W0:Y:S01]  /*b7e0*/  S2R R14, SR_CgaCtaId ;  /* 0x00000000000e7919 */ /* 0x000e220000008800 */
[----:B------:R-:W-:Y:S02]  /*b7f0*/  MOV R7, 0x400 ;  /* 0x0000040000077802 */ /* 0x000fe40000000f00 */
[----:B------:R-:W-:-:S13]  /*b800*/  LOP3.LUT P1, RZ, R18, 0x7f, RZ, 0xc0, !PT ;  /* 0x0000007f12ff7812 */ /* 0x000fda000782c0ff */
[----:B------:R-:W1:Y:S01]  /*b810*/  @!P1 LDC R11, c[0x0][0x500] ;  /* 0x00014000ff0b9b82 */ /* 0x000e620000000800 */
[----:B0-----:R-:W-:Y:S02]  /*b820*/  LEA R22, R14, R7, 0x18 ;  /* 0x000000070e167211 */ /* 0x001fe400078ec0ff */
[----:B------:R-:W-:-:S03]  /*b830*/  SHF.L.U32 R7, R5, 0x1f, RZ ;  /* 0x0000001f05077819 */ /* 0x000fc600000006ff */
[----:B------:R-:W-:-:S04]  /*b840*/  IMAD R14, R6, 0x8, R22 ;  /* 0x00000008060e7824 */ /* 0x000fc800078e0216 */
[----:B------:R-:W0:Y:S02]  /*b850*/  SYNCS.PHASECHK.TRANS64.TRYWAIT P0, [R14+URZ+0x18], R7 ;  /* 0x000018070e0075a7 */ /* 0x000e24000800017f */
[----:B01----:R-:W-:Y:S05]  /*b860*/  @!P0 BRA `(.L_x_300) ;  /* 0x0000000c00dc8947 */ /* 0x003fea0003800000 */
.L_x_318:
[----:B0-----:R-:W-:Y:S01]  /*b870*/  PRMT R7, R9, 0x9910, RZ ;  /* 0x0000991009077816 */ /* 0x001fe200000000ff */
[----:B------:R0:W-:Y:S03]  /*b880*/  @!P1 SYNCS.ARRIVE.TRANS64 RZ, [R14+URZ], R11 ;  /* 0x0000000b0eff99a7 */ /* 0x0001e6000800003f */
[----:B------:R-:W-:-:S13]  /*b890*/  ISETP.NE.AND P0, PT, R7, 0x2, PT ;  /* 0x000000020700780c */ /* 0x000fda0003f05270 */
[----:B0-----:R-:W-:Y:S05]  /*b8a0*/  @P0 BRA `(.L_x_301) ;  /* 0x0000000000040947 */ /* 0x001fea0003800000 */
[----:B------:R-:W-:Y:S01]  /*b8b0*/  BPT.TRAP 0x1 ;  /* 0x000000040000795c */ /* 0x000fe20000300000 */
.L_x_301:
[C---:B------:R-:W-:Y:S01]  /*b8c0*/  LEA R7, R6.reuse, UR4, 0x3 ;  /* 0x0000000406077c11 */ /* 0x040fe2000f8e18ff */
[----:B------:R-:W-:Y:S01]  /*b8d0*/  UIADD3 UR54, UP0, UR14, 0xf0, URZ ;  /* 0x000000f00e367890 */ /* 0x000fe2000ff1e03f */
[----:B------:R-:W-:Y:S01]  /*b8e0*/  LEA R11, R6, UR29, 0xf ;  /* 0x0000001d060b7c11 */ /* 0x000fe2000f8e78ff */
[----:B------:R-:W-:Y:S01]  /*b8f0*/  UPRMT UR47, URZ, 0x5410, UR45 ;  /* 0x000054103f2f7896 */ /* 0x000fe2000800002d */
[----:B------:R-:W-:Y:S01]  /*b900*/  R2UR UR10, R21 ;  /* 0x00000000150a72ca */ /* 0x000fe200000e0000 */
[----:B------:R-:W-:Y:S01]  /*b910*/  IMAD.SHL.U32 R7, R7, 0x800, RZ ;  /* 0x0000080007077824 */ /* 0x000fe200078e00ff */
[----:B------:R-:W-:Y:S01]  /*b920*/  R2UR UR9, R14 ;  /* 0x000000000e0972ca */ /* 0x000fe200000e0000 */
[--C-:B------:R-:W-:Y:S01]  /*b930*/  IMAD R11, R11, 0x4, R22.reuse ;  /* 0x000000040b0b7824 */ /* 0x100fe200078e0216 */
[----:B------:R-:W-:Y:S01]  /*b940*/  R2UR UR11, R15 ;  /* 0x000000000f0b72ca */ /* 0x000fe200000e0000 */
[----:B------:R-:W-:Y:S01]  /*b950*/  IMAD R7, R7, 0x4, R22 ;  /* 0x0000000407077824 */ /* 0x000fe200078e0216 */
[----:B------:R-:W-:Y:S01]  /*b960*/  R2UR UR12, R13 ;  /* 0x000000000d0c72ca */ /* 0x000fe200000e0000 */
[----:B------:R-:W-:Y:S01]  /*b970*/  UIADD3.X UR55, URZ, UR15, URZ, UP0, !UPT ;  /* 0x0000000f3f377290 */ /* 0x000fe200087fe43f */
[----:B------:R-:W-:Y:S01]  /*b980*/  R2UR UR18, R11 ;  /* 0x000000000b1272ca */ /* 0x000fe200000e0000 */
[----:B------:R-:W-:Y:S01]  /*b990*/  VIADD R4, R4, 0xffffffff ;  /* 0xffffffff04047836 */ /* 0x000fe20000000000 */
[----:B------:R-:W-:Y:S01]  /*b9a0*/  R2UR UR40, R7 ;  /* 0x00000000072872ca */ /* 0x000fe200000e0000 */
[----:B------:R-:W-:Y:S01]  /*b9b0*/  UIADD3 UR30, UP1, UR14, 0x1f0, URZ ;  /* 0x000001f00e1e7890 */ /* 0x000fe2000ff3e03f */
[----:B------:R-:W-:Y:S01]  /*b9c0*/  R2UR UR35, R20 ;  /* 0x00000000142372ca */ /* 0x000fe200000e0000 */
[----:B------:R-:W-:Y:S01]  /*b9d0*/  UIADD3 UR58, UR10, 0x20, URZ ;  /* 0x000000200a3a7890 */ /* 0x000fe2000fffe03f */
[----:B------:R-:W-:Y:S01]  /*b9e0*/  ISETP.GT.AND P1, PT, R4, 0x1, PT ;  /* 0x000000010400780c */ /* 0x000fe20003f24270 */
[----:B------:R-:W-:Y:S01]  /*b9f0*/  UIADD3 UR50, UR10, 0x40, URZ ;  /* 0x000000400a327890 */ /* 0x000fe2000fffe03f */
[----:B------:R-:W-:Y:S01]  /*ba00*/  VIADD R6, R6, 0x1 ;  /* 0x0000000106067836 */ /* 0x000fe20000000000 */
[----:B------:R-:W-:Y:S01]  /*ba10*/  UIADD3 UR42, UR10, 0x60, URZ ;  /* 0x000000600a2a7890 */ /* 0x000fe2000fffe03f */
[----:B------:R-:W-:Y:S01]  /*ba20*/  VIADD R21, R21, 0x80 ;  /* 0x0000008015157836 */ /* 0x000fe20000000000 */
[----:B------:R-:W-:Y:S01]  /*ba30*/  UMOV UR22, 0x0 ;  /* 0x0000000000167882 */ /* 0x000fe20000000000 */
[----:B------:R-:W-:Y:S01]  /*ba40*/  UMOV UR23, 0x10000000 ;  /* 0x1000000000177882 */ /* 0x000fe20000000000 */
[----:B------:R-:W-:Y:S01]  /*ba50*/  UIADD3.X UR31, URZ, UR15, URZ, UP1, !UPT ;  /* 0x0000000f3f1f7290 */ /* 0x000fe20008ffe43f */
[----:B------:R-:W-:Y:S01]  /*ba60*/  ISETP.NE.AND P0, PT, R6, 0x3, PT ;  /* 0x000000030600780c */ /* 0x000fe20003f05270 */
[----:B------:R-:W-:-:S02]  /*ba70*/  UIADD3 UR8, UR40, 0x100, URZ ;  /* 0x0000010028087890 */ /* 0x000fc4000fffe03f */
[----:B------:R-:W-:Y:S01]  /*ba80*/  UIADD3 UR56, UR40, 0x4100, URZ ;  /* 0x0000410028387890 */ /* 0x000fe2000fffe03f */
[----:B------:R-:W-:Y:S01]  /*ba90*/  SEL R14, RZ, 0x1, P0 ;  /* 0x00000001ff0e7807 */ /* 0x000fe20000000000 */
[----:B------:R-:W-:Y:S01]  /*baa0*/  UIADD3 UR48, UR40, 0x8100, URZ ;  /* 0x0000810028307890 */ /* 0x000fe2000fffe03f */
[----:B------:R-:W-:Y:S01]  /*bab0*/  SEL R6, R6, RZ, P0 ;  /* 0x000000ff06067207 */ /* 0x000fe20000000000 */
[----:B------:R-:W-:Y:S01]  /*bac0*/  UIADD3 UR40, UR40, 0xc100, URZ ;  /* 0x0000c10028287890 */ /* 0x000fe2000fffe03f */
[----:B------:R-:W-:Y:S01]  /*bad0*/  LOP3.LUT R5, R5, R14, RZ, 0x3c, !PT ;  /* 0x0000000e05057212 */ /* 0x000fe200078e3cff */
[----:B------:R-:W-:Y:S01]  /*bae0*/  UIADD3 UR32, UR18, 0x30100, URZ ;  /* 0x0003010012207890 */ /* 0x000fe2000fffe03f */
[----:B------:R0:W-:Y:S01]  /*baf0*/  UTMALDG.3D.MULTICAST [UR8], [UR54], UR47, desc[UR22] ;  /* 0x00001608360073b4 */ /* 0x0001e2000801182f */
[----:B------:R-:W-:Y:S02]  /*bb00*/  UPRMT UR46, URZ, 0x5410, UR38 ;  /* 0x000054103f2e7896 */ /* 0x000fe40008000026 */
[----:B------:R-:W-:-:S02]  /*bb10*/  UIADD3 UR24, UR18, 0x38100, URZ ;  /* 0x0003810012187890 */ /* 0x000fc4000fffe03f */
[----:B------:R-:W-:Y:S01]  /*bb20*/  UIADD3 UR16, UR18, 0x40100, URZ ;  /* 0x0004010012107890 */ /* 0x000fe2000fffe03f */
[----:B------:R-:W-:Y:S01]  /*bb30*/  UMOV UR57, UR9 ;  /* 0x0000000900397c82 */ /* 0x000fe20008000000 */
        /* <DEDUP_REMOVED lines=8> */
[----:B------:R1:W-:Y:S01]  /*bbc0*/  UTMALDG.3D.MULTICAST [UR56], [UR54], UR47, desc[UR22] ;  /* 0x00001638360073b4 */ /* 0x0003e2000801182f */
        /* <DEDUP_REMOVED lines=9> */
[----:B0-----:R-:W-:Y:S01]  /*bc60*/  UIADD3 UR8, UR18, 0x48100, URZ ;  /* 0x0004810012087890 */ /* 0x001fe2000fffe03f */
[----:B------:R-:W-:Y:S01]  /*bc70*/  UMOV UR19, UR35 ;  /* 0x0000002300137c82 */ /* 0x000fe20008000000 */
[----:B------:R-:W-:Y:S01]  /*bc80*/  UMOV UR20, UR12 ;  /* 0x0000000c00147c82 */ /* 0x000fe20008000000 */
[----:B------:R-:W-:Y:S01]  /*bc90*/  UMOV UR18, UR50 ;  /* 0x0000003200127c82 */ /* 0x000fe20008000000 */
[----:B------:R-:W-:Y:S01]  /*bca0*/  UMOV UR11, UR35 ;  /* 0x00000023000b7c82 */ /* 0x000fe20008000000 */
[----:B------:R1:W-:Y:S01]  /*bcb0*/  UTMALDG.3D.MULTICAST [UR40], [UR54], UR47, desc[UR22] ;  /* 0x00001628360073b4 */ /* 0x0003e2000801182f */
[----:B------:R-:W-:Y:S01]  /*bcc0*/  UMOV UR10, UR42 ;  /* 0x0000002a000a7c82 */ /* 0x000fe20008000000 */
[----:B------:R1:W-:Y:S01]  /*bcd0*/  UTMALDG.3D.MULTICAST [UR32], [UR30], UR46, desc[UR22] ;  /* 0x000016201e0073b4 */ /* 0x0003e2000801182e */
[----:B------:R1:W-:Y:S01]  /*bce0*/  UTMALDG.3D.MULTICAST [UR24], [UR30], UR46, desc[UR22] ;  /* 0x000016181e0073b4 */ /* 0x0003e2000801182e */
[----:B------:R1:W-:Y:S01]  /*bcf0*/  UTMALDG.3D.MULTICAST [UR16], [UR30], UR46, desc[UR22] ;  /* 0x000016101e0073b4 */ /* 0x0003e2000801182e */
[----:B------:R1:W-:Y:S02]  /*bd00*/  UTMALDG.3D.MULTICAST [UR8], [UR30], UR46, desc[UR22] ;  /* 0x000016081e0073b4 */ /* 0x0003e4000801182e */
[----:B-1----:R-:W-:Y:S05]  /*bd10*/  @P1 BRA `(.L_x_302) ;  /* 0xfffffff800b01947 */ /* 0x002fea000383ffff */
.L_x_299:
[----:B------:R-:W-:Y:S05]  /*bd20*/  BSYNC B1 ;  /* 0x0000000000017941 */ /* 0x000fea0003800000 */
.L_x_298:
[----:B------:R-:W-:Y:S01]  /*bd30*/  LOP3.LUT P1, RZ, R10, 0xff, RZ, 0xc0, !PT ;  /* 0x000000ff0aff7812 */ /* 0x000fe2000782c0ff */
[C---:B------:R-:W-:Y:S01]  /*bd40*/  IMAD.IADD R12, R3.reuse, 0x1, R12 ;  /* 0x00000001030c7824 */ /* 0x040fe200078e020c */
[----:B------:R-:W-:Y:S01]  /*bd50*/  ULDC.64 UR8, c[0x0][0x650] ;  /* 0x0001940000087ab9 */ /* 0x000fe20000000a00 */
[C---:B------:R-:W-:Y:S01]  /*bd60*/  ISETP.GE.U32.AND P2, PT, R3.reuse, 0x3, PT ;  /* 0x000000030300780c */ /* 0x040fe20003f46070 */
[----:B------:R-:W-:Y:S01]  /*bd70*/  BSSY B1, `(.L_x_303) ;  /* 0x000006a000017945 */ /* 0x000fe20003800000 */
[----:B------:R-:W-:Y:S01]  /*bd80*/  IMAD.MOV.U32 R11, RZ, RZ, -0x1 ;  /* 0xffffffffff0b7424 */ /* 0x000fe200078e00ff */
[----:B------:R-:W-:Y:S01]  /*bd90*/  ISETP.GT.U32.AND P0, PT, R12, 0x2, PT ;  /* 0x000000020c00780c */ /* 0x000fe20003f04070 */
[----:B------:R-:W-:Y:S01]  /*bda0*/  IMAD.MOV.U32 R20, RZ, RZ, -0x1 ;  /* 0xffffffffff147424 */ /* 0x000fe200078e00ff */
[----:B------:R-:W-:Y:S01]  /*bdb0*/  PRMT R10, RZ, 0x7610, R10 ;  /* 0x00007610ff0a7816 */ /* 0x000fe2000000000a */
[----:B------:R-:W-:Y:S01]  /*bdc0*/  IMAD.MOV.U32 R13, RZ, RZ, -0x1 ;  /* 0xffffffffff0d7424 */ /* 0x000fe200078e00ff */
[----:B------:R-:W-:-:S03]  /*bdd0*/  ISETP.LT.U32.AND P0, PT, R3, 0x3, P0 ;  /* 0x000000030300780c */ /* 0x000fc60000701070 */
[----:B------:R-:W0:Y:S01]  /*bde0*/  @P1 S2R R5, SR_CgaCtaId ;  /* 0x0000000000051919 */ /* 0x000e220000008800 */
[----:B------:R-:W-:-:S04]  /*bdf0*/  @P1 MOV R4, 0x400 ;  /* 0x0000040000041802 */ /* 0x000fc80000000f00 */
[----:B0-----:R-:W-:Y:S01]  /*be00*/  @P1 LEA R6, R5, R4, 0x18 ;  /* 0x0000000405061211 */ /* 0x001fe200078ec0ff */
[----:B------:R-:W-:-:S03]  /*be10*/  IMAD.WIDE.U32 R4, R12, -0x55555555, RZ ;  /* 0xaaaaaaab0c047825 */ /* 0x000fc600078e00ff */
[----:B------:R0:W-:Y:S01]  /*be20*/  @P1 SYNCS.ARRIVE.TRANS64.A1T0 RZ, [R6+URZ+0x48], RZ ;  /* 0x000048ff06ff19a7 */ /* 0x0001e2000810003f */
[----:B------:R-:W-:Y:S02]  /*be30*/  IADD3 R16, P1, R16, UR6, RZ ;  /* 0x0000000610107c10 */ /* 0x000fe4000ff3e0ff */
[----:B------:R-:W-:Y:S02]  /*be40*/  SHF.R.U32.HI R7, RZ, 0x1, R5 ;  /* 0x00000001ff077819 */ /* 0x000fe40000011605 */
[----:B------:R-:W-:Y:S02]  /*be50*/  SEL R5, RZ, 0x1, !P0 ;  /* 0x00000001ff057807 */ /* 0x000fe40004000000 */
[----:B------:R-:W-:Y:S01]  /*be60*/  IADD3.X R17, R17, UR39, RZ, P1, !PT ;  /* 0x0000002711117c10 */ /* 0x000fe20008ffe4ff */
[----:B------:R-:W-:Y:S01]  /*be70*/  IMAD R12, R7, -0x3, R12 ;  /* 0xfffffffd070c7824 */ /* 0x000fe200078e020c */
[----:B------:R-:W-:Y:S02]  /*be80*/  ISETP.GE.U32.AND P0, PT, R16, UR8, PT ;  /* 0x0000000810007c0c */ /* 0x000fe4000bf06070 */
[----:B------:R-:W-:-:S02]  /*be90*/  LOP3.LUT R0, R0, R5, RZ, 0x3c, !PT ;  /* 0x0000000500007212 */ /* 0x000fc400078e3cff */
[----:B------:R-:W-:Y:S02]  /*bea0*/  ISETP.GE.U32.AND.EX P0, PT, R17, UR9, PT, P0 ;  /* 0x0000000911007c0c */ /* 0x000fe4000bf06100 */
[----:B------:R-:W-:Y:S02]  /*beb0*/  @P2 LOP3.LUT R0, R0, 0x1, R7, 0x78, !PT ;  /* 0x0000000100002812 */ /* 0x000fe400078e7807 */
[----:B------:R-:W-:-:S09]  /*bec0*/  PRMT R4, RZ, 0x7610, R4 ;  /* 0x00007610ff047816 */ /* 0x000fd20000000004 */
[----:B0-----:R-:W-:Y:S05]  /*bed0*/  @P0 BRA `(.L_x_304) ;  /* 0x00000004004c0947 */ /* 0x001fea0003800000 */
[----:B------:R-:W0:Y:S01]  /*bee0*/  S2R R14, SR_CTAID.X ;  /* 0x00000000000e7919 */ /* 0x000e220000002500 */
[----:B------:R-:W-:Y:S01]  /*bef0*/  ULDC.64 UR8, c[0x0][0x628] ;  /* 0x00018a0000087ab9 */ /* 0x000fe20000000a00 */
[----:B------:R-:W1:Y:S01]  /*bf00*/  LDC R15, c[0x0][0x144] ;  /* 0x00005100ff0f7b82 */ /* 0x000e620000000800 */
[----:B------:R-:W-:Y:S01]  /*bf10*/  ISETP.NE.U32.AND P0, PT, RZ, UR8, PT ;  /* 0x00000008ff007c0c */ /* 0x000fe2000bf05070 */
[----:B------:R-:W2:Y:S01]  /*bf20*/  S2R R11, SR_CTAID.Y ;  /* 0x00000000000b7919 */ /* 0x000ea20000002600 */
[----:B------:R-:W-:Y:S01]  /*bf30*/  ULDC UR10, c[0x0][0x150] ;  /* 0x00005400000a7ab9 */ /* 0x000fe20000000800 */
[----:B------:R-:W-:Y:S01]  /*bf40*/  ULDC UR11, c[0x0][0x630] ;  /* 0x00018c00000b7ab9 */ /* 0x000fe20000000800 */
[----:B------:R-:W-:Y:S01]  /*bf50*/  ISETP.NE.AND.EX P0, PT, RZ, UR9, PT, P0 ;  /* 0x00000009ff007c0c */ /* 0x000fe2000bf05300 */
[----:B------:R-:W-:Y:S01]  /*bf60*/  IMAD.MOV.U32 R4, RZ, RZ, R16 ;  /* 0x000000ffff047224 */ /* 0x000fe200078e0010 */
[----:B0-----:R-:W-:-:S05]  /*bf70*/  I2FP.F32.U32 R5, R14 ;  /* 0x0000000e00057245 */ /* 0x001fca0000201000 */
[----:B------:R-:W-:Y:S01]  /*bf80*/  FMUL R20, R5, UR10 ;  /* 0x0000000a05147c20 */ /* 0x000fe20008400000 */
[----:B------:R-:W-:-:S05]  /*bf90*/  IMAD.MOV.U32 R5, RZ, RZ, R17 ;  /* 0x000000ffff057224 */ /* 0x000fca00078e0011 */
[----:B--2---:R-:W-:Y:S05]  /*bfa0*/  @!P0 BRA `(.L_x_305) ;  /* 0x0000000000288947 */ /* 0x004fea0003800000 */
[----:B------:R-:W-:Y:S02]  /*bfb0*/  ULDC UR10, c[0x0][0x634] ;  /* 0x00018d00000a7ab9 */ /* 0x000fe40000000800 */
[----:B------:R-:W-:-:S05]  /*bfc0*/  IADD3 R5, P0, R16, UR10, RZ ;  /* 0x0000000a10057c10 */ /* 0x000fca000ff1e0ff */
[----:B------:R-:W-:-:S04]  /*bfd0*/  IMAD.X R13, RZ, RZ, R17, P0 ;  /* 0x000000ffff0d7224 */ /* 0x000fc800000e0611 */
[----:B------:R-:W-:-:S04]  /*bfe0*/  IMAD.WIDE.U32 R6, R13, UR8, RZ ;  /* 0x000000080d067c25 */ /* 0x000fc8000f8e00ff */
[----:B------:R-:W-:-:S04]  /*bff0*/  IMAD.WIDE.U32 R6, P0, R5, UR9, R6 ;  /* 0x0000000905067c25 */ /* 0x000fc8000f800006 */
[----:B------:R-:W-:-:S04]  /*c000*/  IMAD.WIDE.U32 R4, R5, UR8, RZ ;  /* 0x0000000805047c25 */ /* 0x000fc8000f8e00ff */
[----:B------:R-:W-:Y:S01]  /*c010*/  IMAD.MOV.U32 R4, RZ, RZ, R7 ;  /* 0x000000ffff047224 */ /* 0x000fe200078e0007 */
[----:B------:R-:W-:Y:S01]  /*c020*/  IADD3 RZ, P1, R5, R6, RZ ;  /* 0x0000000605ff7210 */ /* 0x000fe20007f3e0ff */
[----:B------:R-:W-:-:S04]  /*c030*/  IMAD.X R5, RZ, RZ, RZ, P0 ;  /* 0x000000ffff057224 */ /* 0x000fc800000e06ff */
[----:B------:R-:W-:-:S08]  /*c040*/  IMAD.WIDE.U32.X R4, R13, UR9, R4, P1 ;  /* 0x000000090d047c25 */ /* 0x000fd000088e0404 */
.L_x_305:
[--C-:B------:R-:W-:Y:S01]  /*c050*/  SHF.R.U64 R13, R4, UR11, R5.reuse ;  /* 0x0000000b040d7c19 */ /* 0x100fe20008001205 */
[----:B------:R-:W0:Y:S01]  /*c060*/  F2I.U32.TRUNC.NTZ R20, R20 ;  /* 0x0000001400147305 */ /* 0x000e22000020f000 */
[----:B------:R-:W-:Y:S01]  /*c070*/  SHF.R.U32.HI R4, RZ, UR11, R5 ;  /* 0x0000000bff047c19 */ /* 0x000fe20008011605 */
[----:B------:R-:W-:Y:S01]  /*c080*/  ULDC.64 UR8, c[0x0][0x620] ;  /* 0x0001880000087ab9 */ /* 0x000fe20000000a00 */
[----:B------:R-:W-:Y:S01]  /*c090*/  IADD3 R7, P0, RZ, -R13, RZ ;  /* 0x8000000dff077210 */ /* 0x000fe20007f1e0ff */
[----:B------:R-:W-:Y:S01]  /*c0a0*/  ULDC.64 UR10, c[0x0][0x640] ;  /* 0x00019000000a7ab9 */ /* 0x000fe20000000a00 */
[----:B------:R-:W2:Y:S03]  /*c0b0*/  LDC R22, c[0x0][0x148] ;  /* 0x00005200ff167b82 */ /* 0x000ea60000000800 */
[----:B------:R-:W-:Y:S01]  /*c0c0*/  IMAD.X R4, RZ, RZ, ~R4, P0 ;  /* 0x000000ffff047224 */ /* 0x000fe200000e0e04 */
[----:B------:R-:W-:-:S03]  /*c0d0*/  ISETP.NE.U32.AND P0, PT, RZ, UR10, PT ;  /* 0x0000000aff007c0c */ /* 0x000fc6000bf05070 */
[----:B------:R-:W-:Y:S01]  /*c0e0*/  IMAD R6, R4, UR8, RZ ;  /* 0x0000000804067c24 */ /* 0x000fe2000f8e02ff */
[----:B------:R-:W-:Y:S01]  /*c0f0*/  ISETP.NE.AND.EX P0, PT, RZ, UR11, PT, P0 ;  /* 0x0000000bff007c0c */ /* 0x000fe2000bf05300 */
[----:B------:R-:W-:Y:S01]  /*c100*/  IMAD.WIDE.U32 R4, R7, UR8, R16 ;  /* 0x0000000807047c25 */ /* 0x000fe2000f8e0010 */
[----:B------:R-:W-:-:S03]  /*c110*/  ULDC UR8, c[0x0][0x618] ;  /* 0x0001860000087ab9 */ /* 0x000fc60000000800 */
[----:B------:R-:W-:Y:S01]  /*c120*/  IMAD R7, R7, UR9, R6 ;  /* 0x0000000907077c24 */ /* 0x000fe2000f8e0206 */
[----:B------:R-:W-:Y:S01]  /*c130*/  ULDC UR9, c[0x0][0x154] ;  /* 0x0000550000097ab9 */ /* 0x000fe20000000800 */
[----:B0-----:R-:W-:Y:S02]  /*c140*/  IMAD.MOV R6, RZ, RZ, -R20 ;  /* 0x000000ffff067224 */ /* 0x001fe400078e0a14 */
[----:B------:R-:W-:Y:S02]  /*c150*/  IMAD.IADD R5, R5, 0x1, R7 ;  /* 0x0000000105057824 */ /* 0x000fe400078e0207 */
[----:B-1----:R-:W-:Y:S01]  /*c160*/  IMAD R14, R15, R6, R14 ;  /* 0x000000060f0e7224 */ /* 0x002fe200078e020e */
[----:B------:R-:W-:Y:S02]  /*c170*/  I2FP.F32.U32 R6, R11 ;  /* 0x0000000b00067245 */ /* 0x000fe40000201000 */
[--C-:B------:R-:W-:Y:S02]  /*c180*/  SHF.R.U64 R15, R4, UR8, R5.reuse ;  /* 0x00000008040f7c19 */ /* 0x100fe40008001205 */
[----:B------:R-:W-:Y:S01]  /*c190*/  SHF.R.U32.HI R4, RZ, UR8, R5 ;  /* 0x00000008ff047c19 */ /* 0x000fe20008011605 */
[----:B------:R-:W-:Y:S01]  /*c1a0*/  FMUL R6, R6, UR9 ;  /* 0x0000000906067c20 */ /* 0x000fe20008400000 */
[----:B------:R-:W-:-:S02]  /*c1b0*/  ULDC UR8, c[0x0][0x608] ;  /* 0x0001820000087ab9 */ /* 0x000fc40000000800 */
[--C-:B------:R-:W-:Y:S01]  /*c1c0*/  SHF.R.U64 R21, R15, UR8, R4.reuse ;  /* 0x000000080f157c19 */ /* 0x100fe20008001204 */
[----:B------:R0:W1:Y:S01]  /*c1d0*/  F2I.U32.TRUNC.NTZ R24, R6 ;  /* 0x0000000600187305 */ /* 0x000062000020f000 */
[----:B------:R-:W-:Y:S01]  /*c1e0*/  SHF.R.U32.HI R4, RZ, UR8, R4 ;  /* 0x00000008ff047c19 */ /* 0x000fe20008011604 */
[----:B------:R-:W-:-:S03]  /*c1f0*/  ULDC UR8, c[0x0][0x658] ;  /* 0x0001960000087ab9 */ /* 0x000fc60000000800 */
[--C-:B------:R-:W-:Y:S02]  /*c200*/  SHF.R.U64 R20, R21, UR8, R4.reuse ;  /* 0x0000000815147c19 */ /* 0x100fe40008001204 */
[----:B------:R-:W-:-:S03]  /*c210*/  SHF.R.U32.HI R23, RZ, UR8, R4 ;  /* 0x00000008ff177c19 */ /* 0x000fc60008011604 */
[----:B------:R-:W-:Y:S02]  /*c220*/  IMAD.MOV.U32 R4, RZ, RZ, R20 ;  /* 0x000000ffff047224 */ /* 0x000fe400078e0014 */
[----:B------:R-:W-:Y:S01]  /*c230*/  IMAD.MOV.U32 R5, RZ, RZ, R23 ;  /* 0x000000ffff057224 */ /* 0x000fe200078e0017 */
[----:B0-----:R-:W-:Y:S06]  /*c240*/  @!P0 BRA `(.L_x_306) ;  /* 0x0000000000288947 */ /* 0x001fec0003800000 */
        /* <DEDUP_REMOVED lines=10> */
.L_x_306:
[----:B------:R-:W-:Y:S01]  /*c2f0*/  ISETP.NE.AND P0, PT, R2, 0x1, PT ;  /* 0x000000010200780c */ /* 0x000fe20003f05270 */
[----:B------:R-:W-:Y:S01]  /*c300*/  ULDC UR8, c[0x0][0x648] ;  /* 0x0001920000087ab9 */ /* 0x000fe20000000800 */
[----:B-1----:R-:W-:Y:S01]  /*c310*/  IMAD.MOV R24, RZ, RZ, -R24 ;  /* 0x000000ffff187224 */ /* 0x002fe200078e0a18 */
[----:B------:R-:W-:Y:S01]  /*c320*/  SHF.R.U64 R4, R4, UR8, R5 ;  /* 0x0000000804047c19 */ /* 0x000fe20008001205 */
[----:B------:R-:W-:Y:S01]  /*c330*/  ULDC UR8, c[0x0][0x638] ;  /* 0x00018e0000087ab9 */ /* 0x000fe20000000800 */
[----:B------:R-:W-:Y:S01]  /*c340*/  LOP3.LUT R21, R21, UR37, RZ, 0xc0, !PT ;  /* 0x0000002515157c12 */ /* 0x000fe2000f8ec0ff */
[----:B------:R-:W-:Y:S02]  /*c350*/  ULDC UR9, c[0x0][0x610] ;  /* 0x0001840000097ab9 */ /* 0x000fe40000000800 */
[----:B------:R-:W-:Y:S02]  /*c360*/  IMAD.MOV R5, RZ, RZ, -R4 ;  /* 0x000000ffff057224 */ /* 0x000fe400078e0a04 */
[----:B------:R-:W-:-:S02]  /*c370*/  IMAD R21, R4, UR13, R21 ;  /* 0x0000000d04157c24 */ /* 0x000fc4000f8e0215 */
[----:B------:R-:W-:Y:S01]  /*c380*/  IMAD R20, R5, UR8, R20 ;  /* 0x0000000805147c24 */ /* 0x000fe2000f8e0214 */
[----:B------:R-:W-:Y:S01]  /*c390*/  ULDC UR8, c[0x0][0x600] ;  /* 0x0001800000087ab9 */ /* 0x000fe20000000800 */
[----:B--2---:R-:W-:Y:S01]  /*c3a0*/  @P0 IMAD R14, R22, R24, R11 ;  /* 0x00000018160e0224 */ /* 0x004fe200078e020b */
[----:B------:R-:W-:Y:S01]  /*c3b0*/  LOP3.LUT R11, R15, UR5, RZ, 0xc0, !PT ;  /* 0x000000050f0b7c12 */ /* 0x000fe2000f8ec0ff */
[----:B------:R-:W-:Y:S02]  /*c3c0*/  IMAD.MOV.U32 R4, RZ, RZ, 0x1 ;  /* 0x00000001ff047424 */ /* 0x000fe400078e00ff */
[----:B------:R-:W-:Y:S02]  /*c3d0*/  IMAD R14, R21, UR9, R14 ;  /* 0x00000009150e7c24 */ /* 0x000fe4000f8e020e */
[----:B------:R-:W-:-:S05]  /*c3e0*/  IMAD R11, R20, UR8, R11 ;  /* 0x00000008140b7c24 */ /* 0x000fca000f8e020b */
[----:B------:R-:W-:Y:S02]  /*c3f0*/  SEL R20, R11, R14, !P0 ;  /* 0x0000000e0b147207 */ /* 0x000fe40004000000 */
[----:B------:R-:W-:-:S07]  /*c400*/  SEL R11, R14, R11, !P0 ;  /* 0x0000000b0e0b7207 */ /* 0x000fce0004000000 */
.L_x_304:
[----:B------:R-:W-:Y:S05]  /*c410*/  BSYNC B1 ;  /* 0x0000000000017941 */ /* 0x000fea0003800000 */
.L_x_303:
[----:B------:R-:W-:-:S13]  /*c420*/  LOP3.LUT P0, RZ, R4, 0xff, RZ, 0xc0, !PT ;  /* 0x000000ff04ff7812 */ /* 0x000fda000780c0ff */
[----:B------:R-:W-:Y:S05]  /*c430*/  @P0 BRA `(.L_x_307) ;  /* 0xfffffff000b00947 */ /* 0x000fea000383ffff */
[----:B------:R-:W-:Y:S05]  /*c440*/  BSYNC B0 ;  /* 0x0000000000007941 */ /* 0x000fea0003800000 */
.L_x_296:
[----:B------:R-:W-:-:S03]  /*c450*/  UMOV UR8, 0xffffffff ;  /* 0xffffffff00087882 */ /* 0x000fc60000000000 */
[----:B------:R-:W-:Y:S05]  /*c460*/  BRA.DIV UR8, `(.L_x_308) ;  /* 0x0000000208f07947 */ /* 0x000fea000b800000 */
[----:B------:R-:W-:-:S13]  /*c470*/  ELECT P6, URZ, PT ;  /* 0x00000000003f782f */ /* 0x000fda00038c0000 */
.L_x_321:
[----:B------:R-:W-:Y:S04]  /*c480*/  BSSY B0, `(.L_x_309) ;  /* 0x0000022000007945 */ /* 0x000fe80003800000 */
[----:B------:R-:W-:Y:S05]  /*c490*/  @!P6 BRA `(.L_x_310) ;  /* 0x000000000080e947 */ /* 0x000fea0003800000 */
[----:B------:R-:W-:-:S04]  /*c4a0*/  LOP3.LUT R19, R19, 0x2, RZ, 0xfc, !PT ;  /* 0x0000000213137812 */ /* 0x000fc800078efcff */
[----:B------:R-:W-:-:S13]  /*c4b0*/  ISETP.NE.AND P0, PT, R19, 0x3, PT ;  /* 0x000000031300780c */ /* 0x000fda0003f05270 */
[----:B------:R-:W-:Y:S05]  /*c4c0*/  @!P0 BRA `(.L_x_311) ;  /* 0x0000000000048947 */ /* 0x000fea0003800000 */
[----:B------:R-:W-:Y:S01]  /*c4d0*/  BPT.TRAP 0x1 ;  /* 0x000000040000795c */ /* 0x000fe20000300000 */
.L_x_311:
[----:B------:R-:W0:Y:S01]  /*c4e0*/  S2R R3, SR_CgaCtaId ;  /* 0x0000000000037919 */ /* 0x000e220000008800 */
[----:B------:R-:W-:-:S04]  /*c4f0*/  MOV R2, 0x400 ;  /* 0x0000040000027802 */ /* 0x000fc80000000f00 */
[----:B0-----:R-:W-:Y:S02]  /*c500*/  LEA R3, R3, R2, 0x18 ;  /* 0x0000000203037211 */ /* 0x001fe400078ec0ff */
[----:B------:R-:W-:-:S03]  /*c510*/  SHF.L.U32 R2, R0, 0x1f, RZ ;  /* 0x0000001f00027819 */ /* 0x000fc600000006ff */
[----:B------:R-:W-:-:S04]  /*c520*/  VIADD R3, R3, 0x18 ;  /* 0x0000001803037836 */ /* 0x000fc80000000000 */
[C---:B------:R-:W-:Y:S02]  /*c530*/  IMAD R7, R12.reuse, 0x8, R3 ;  /* 0x000000080c077824 */ /* 0x040fe400078e0203 */
[----:B------:R-:W-:Y:S02]  /*c540*/  VIADD R12, R12, 0x1 ;  /* 0x000000010c0c7836 */ /* 0x000fe40000000000 */
[----:B------:R-:W0:Y:S03]  /*c550*/  SYNCS.PHASECHK.TRANS64.TRYWAIT P0, [R7+URZ], R2 ;  /* 0x00000002070075a7 */ /* 0x000e26000800017f */
[----:B------:R-:W-:-:S04]  /*c560*/  ISETP.NE.AND P1, PT, R12, 0x3, PT ;  /* 0x000000030c00780c */ /* 0x000fc80003f25270 */
[----:B------:R-:W-:Y:S02]  /*c570*/  SEL R5, RZ, 0x1, P1 ;  /* 0x00000001ff057807 */ /* 0x000fe40000800000 */
[----:B------:R-:W-:Y:S02]  /*c580*/  SEL R12, R12, RZ, P1 ;  /* 0x000000ff0c0c7207 */ /* 0x000fe40000800000 */
[----:B------:R-:W-:-:S03]  /*c590*/  LOP3.LUT R5, R0, R5, RZ, 0x3c, !PT ;  /* 0x0000000500057212 */ /* 0x000fc600078e3cff */
[----:B------:R-:W-:Y:S01]  /*c5a0*/  IMAD R9, R12, 0x8, R3 ;  /* 0x000000080c097824 */ /* 0x000fe200078e0203 */
[----:B------:R-:W-:Y:S01]  /*c5b0*/  SHF.L.U32 R4, R5, 0x1f, RZ ;  /* 0x0000001f05047819 */ /* 0x000fe200000006ff */
[----:B0-----:R-:W-:Y:S06]  /*c5c0*/  @!P0 BRA `(.L_x_312) ;  /* 0x0000000000b88947 */ /* 0x001fec0003800000 */
.L_x_322:
[----:B------:R-:W1:Y:S01]  /*c5d0*/  SYNCS.PHASECHK.TRANS64.TRYWAIT P0, [R9+URZ], R4 ;  /* 0x00000004090075a7 */ /* 0x000e62000800017f */
[----:B------:R-:W-:-:S05]  /*c5e0*/  VIADD R0, R12, 0x1 ;  /* 0x000000010c007836 */ /* 0x000fca0000000000 */
[----:B------:R-:W-:-:S04]  /*c5f0*/  ISETP.NE.AND P1, PT, R0, 0x3, PT ;  /* 0x000000030000780c */ /* 0x000fc80003f25270 */
[----:B0-----:R-:W-:Y:S02]  /*c600*/  SEL R2, RZ, 0x1, P1 ;  /* 0x00000001ff027807 */ /* 0x001fe40000800000 */
[----:B------:R-:W-:Y:S02]  /*c610*/  SEL R0, R0, RZ, P1 ;  /* 0x000000ff00007207 */ /* 0x000fe40000800000 */
[----:B------:R-:W-:Y:S01]  /*c620*/  LOP3.LUT R2, R5, R2, RZ, 0x3c, !PT ;  /* 0x0000000205027212 */ /* 0x000fe200078e3cff */
[----:B-1----:R-:W-:Y:S06]  /*c630*/  @!P0 BRA `(.L_x_313) ;  /* 0x0000000000b08947 */ /* 0x002fec0003800000 */
.L_x_323:
[----:B------:R-:W-:Y:S01]  /*c640*/  IMAD R3, R0, 0x8, R3 ;  /* 0x0000000800037824 */ /* 0x000fe200078e0203 */
[----:B------:R-:W-:-:S07]  /*c650*/  SHF.L.U32 R0, R2, 0x1f, RZ ;  /* 0x0000001f02007819 */ /* 0x000fce00000006ff */
.L_x_314:
[----:B-1----:R1:W2:Y:S02]  /*c660*/  SYNCS.PHASECHK.TRANS64.TRYWAIT P0, [R3+URZ], R0 ;  /* 0x00000000030075a7 */ /* 0x0022a4000800017f */
[----:B--2---:R-:W-:Y:S05]  /*c670*/  @!P0 NANOSLEEP.SYNCS 0x989680 ;  /* 0x009896800000895d */ /* 0x004fea0003900000 */
[----:B------:R-:W2:Y:S02]  /*c680*/  @!P0 SYNCS.PHASECHK.TRANS64 P0, [R3+URZ], R0 ;  /* 0x00000000030085a7 */ /* 0x000ea4000800007f */
[----:B--2---:R-:W-:Y:S05]  /*c690*/  @!P0 BRA `(.L_x_314) ;  /* 0xfffffffc00f08947 */ /* 0x004fea000383ffff */
.L_x_310:
[----:B------:R-:W-:Y:S05]  /*c6a0*/  BSYNC B0 ;  /* 0x0000000000007941 */ /* 0x000fea0003800000 */
.L_x_309:
[----:B------:R-:W-:Y:S05]  /*c6b0*/  EXIT ;  /* 0x000000000000794d */ /* 0x000fea0003800000 */
.L_x_21:
[----:B---3--:R3:W4:Y:S02]  /*c6c0*/  SYNCS.PHASECHK.TRANS64.TRYWAIT P1, [R3+URZ], R0 ;  /* 0x00000000030075a7 */ /* 0x008724000802017f */
[----:B----4-:R-:W-:Y:S05]  /*c6d0*/  @!P1 NANOSLEEP.SYNCS 0x989680 ;  /* 0x009896800000995d */ /* 0x010fea0003900000 */
[----:B------:R-:W4:Y:S02]  /*c6e0*/  @!P1 SYNCS.PHASECHK.TRANS64 P1, [R3+URZ], R0 ;  /* 0x00000000030095a7 */ /* 0x000f24000802007f */
[----:B----4-:R-:W-:Y:S05]  /*c6f0*/  @!P1 BRA `(.L_x_21) ;  /* 0xfffffffc00f09947 */ /* 0x010fea000383ffff */
[----:B------:R-:W-:Y:S05]  /*c700*/  BRA `(.L_x_20) ;  /* 0xffffff4c007c7947 */ /* 0x000fea000383ffff */
.L_x_26:
[----:B-1----:R1:W2:Y:S02]  /*c710*/  SYNCS.PHASECHK.TRANS64.TRYWAIT P1, [R5+URZ], R4 ;  /* 0x00000004050075a7 */ /* 0x0022a4000802017f */
[----:B--2---:R-:W-:Y:S05]  /*c720*/  @!P1 NANOSLEEP.SYNCS 0x989680 ;  /* 0x009896800000995d */ /* 0x004fea0003900000 */
[----:B------:R-:W2:Y:S02]  /*c730*/  @!P1 SYNCS.PHASECHK.TRANS64 P1, [R5+URZ], R4 ;  /* 0x00000004050095a7 */ /* 0x000ea4000802007f */
[----:B--2---:R-:W-:Y:S05]  /*c740*/  @!P1 BRA `(.L_x_26) ;  /* 0xfffffffc00f09947 */ /* 0x004fea000383ffff */
[----:B------:R-:W-:Y:S05]  /*c750*/  BRA `(.L_x_25) ;  /* 0xffffff5400f47947 */ /* 0x000fea000383ffff */
.L_x_297:
[----:B------:R-:W-:Y:S01]  /*c760*/  BSSY B1, `(.L_x_315) ;  /* 0x0000006000017945 */ /* 0x000fe20003800000 */
[----:B------:R-:W-:-:S07]  /*c770*/  IMAD.MOV.U32 R15, RZ, RZ, -0x1 ;  /* 0xffffffffff0f7424 */ /* 0x000fce00078e00ff */
[----:B------:R-:W-:Y:S05]  /*c780*/  WARPSYNC.COLLECTIVE R15, `(.L_x_316) ;  /* 0x000000000f0c7348 */ /* 0x000fea0003c00000 */
[----:B------:R-:W-:Y:S02]  /*c790*/  ELECT P6, UR62, PT ;  /* 0x00000000003e782f */ /* 0x000fe400038c0000 */
[----:B------:R-:W-:Y:S01]  /*c7a0*/  MOV R14, UR62 ;  /* 0x0000003e000e7c02 */ /* 0x000fe20008000f00 */
[----:B------:R-:W-:Y:S10]  /*c7b0*/  ENDCOLLECTIVE ;  /* 0x000000000000791b */ /* 0x000ff40003800000 */
.L_x_316:
[----:B------:R-:W-:Y:S05]  /*c7c0*/  BSYNC B1 ;  /* 0x0000000000017941 */ /* 0x000fea0003800000 */
.L_x_315:
[----:B------:R-:W-:Y:S05]  /*c7d0*/  BRA `(.L_x_317) ;  /* 0xffffffec00d47947 */ /* 0x000fea000383ffff */
.L_x_300:
[----:B0-----:R0:W1:Y:S02]  /*c7e0*/  SYNCS.PHASECHK.TRANS64.TRYWAIT P0, [R14+URZ+0x18], R7 ;  /* 0x000018070e0075a7 */ /* 0x001064000800017f */
[----:B-1----:R-:W-:Y:S05]  /*c7f0*/  @!P0 NANOSLEEP.SYNCS 0x989680 ;  /* 0x009896800000895d */ /* 0x002fea0003900000 */
[----:B------:R-:W1:Y:S02]  /*c800*/  @!P0 SYNCS.PHASECHK.TRANS64 P0, [R14+URZ+0x18], R7 ;  /* 0x000018070e0085a7 */ /* 0x000e64000800007f */
[----:B-1----:R-:W-:Y:S05]  /*c810*/  @!P0 BRA `(.L_x_300) ;  /* 0xfffffffc00f08947 */ /* 0x002fea000383ffff */
[----:B------:R-:W-:Y:S05]  /*c820*/  BRA `(.L_x_318) ;  /* 0xfffffff000107947 */ /* 0x000fea000383ffff */
.L_x_308:
[----:B------:R-:W-:Y:S01]  /*c830*/  BSSY B0, `(.L_x_319) ;  /* 0x0000006000007945 */ /* 0x000fe20003800000 */
[----:B------:R-:W-:-:S07]  /*c840*/  IMAD.MOV.U32 R15, RZ, RZ, -0x1 ;  /* 0xffffffffff0f7424 */ /* 0x000fce00078e00ff */
[----:B------:R-:W-:Y:S05]  /*c850*/  WARPSYNC.COLLECTIVE R15, `(.L_x_320) ;  /* 0x000000000f0c7348 */ /* 0x000fea0003c00000 */
[----:B------:R-:W-:Y:S02]  /*c860*/  ELECT P6, UR62, PT ;  /* 0x00000000003e782f */ /* 0x000fe400038c0000 */
[----:B------:R-:W-:Y:S01]  /*c870*/  MOV R14, UR62 ;  /* 0x0000003e000e7c02 */ /* 0x000fe20008000f00 */
[----:B------:R-:W-:Y:S10]  /*c880*/  ENDCOLLECTIVE ;  /* 0x000000000000791b */ /* 0x000ff40003800000 */
.L_x_320:
[----:B------:R-:W-:Y:S05]  /*c890*/  BSYNC B0 ;  /* 0x0000000000007941 */ /* 0x000fea0003800000 */
.L_x_319:
[----:B------:R-:W-:Y:S05]  /*c8a0*/  BRA `(.L_x_321) ;  /* 0xfffffff800f47947 */ /* 0x000fea000383ffff */
.L_x_312:
[----:B0-----:R0:W1:Y:S02]  /*c8b0*/  SYNCS.PHASECHK.TRANS64.TRYWAIT P0, [R7+URZ], R2 ;  /* 0x00000002070075a7 */ /* 0x001064000800017f */
[----:B-1----:R-:W-:Y:S05]  /*c8c0*/  @!P0 NANOSLEEP.SYNCS 0x989680 ;  /* 0x009896800000895d */ /* 0x002fea0003900000 */
[----:B------:R-:W1:Y:S02]  /*c8d0*/  @!P0 SYNCS.PHASECHK.TRANS64 P0, [R7+URZ], R2 ;  /* 0x00000002070085a7 */ /* 0x000e64000800007f */
[----:B-1----:R-:W-:Y:S05]  /*c8e0*/  @!P0 BRA `(.L_x_312) ;  /* 0xfffffffc00f08947 */ /* 0x002fea000383ffff */
[----:B------:R-:W-:Y:S05]  /*c8f0*/  BRA `(.L_x_322) ;  /* 0xfffffffc00347947 */ /* 0x000fea000383ffff */
.L_x_313:
[----:B0-----:R0:W1:Y:S02]  /*c900*/  SYNCS.PHASECHK.TRANS64.TRYWAIT P0, [R9+URZ], R4 ;  /* 0x00000004090075a7 */ /* 0x001064000800017f */
[----:B-1----:R-:W-:Y:S05]  /*c910*/  @!P0 NANOSLEEP.SYNCS 0x989680 ;  /* 0x009896800000895d */ /* 0x002fea0003900000 */
[----:B------:R-:W1:Y:S02]  /*c920*/  @!P0 SYNCS.PHASECHK.TRANS64 P0, [R9+URZ], R4 ;  /* 0x00000004090085a7 */ /* 0x000e64000800007f */
[----:B-1----:R-:W-:Y:S05]  /*c930*/  @!P0 BRA `(.L_x_313) ;  /* 0xfffffffc00f08947 */ /* 0x002fea000383ffff */
[----:B------:R-:W-:Y:S05]  /*c940*/  BRA `(.L_x_323) ;  /* 0xfffffffc003c7947 */ /* 0x000fea000383ffff */
.L_x_324:
[----:B------:R-:W-:-:S00]  /*c950*/  BRA `(.L_x_324) ;  /* 0xfffffffc00fc7947 */ /* 0x000fc0000383ffff */
[----:B------:R-:W-:-:S00]  /*c960*/  NOP ;  /* 0x0000000000007918 */ /* 0x000fc00000000000 */
        /* <DEDUP_REMOVED lines=9> */
.L_x_325:


//--------------------- .nv.global.init           --------------------------
	.section	.nv.global.init,"aw",@progbits
.nv.global.init:
	.type		$str$22,@object
	.size		$str$22,($str$23 - $str$22)
$str$22:
        /*0000*/ 	.byte	0x6b, 0x5f, 0x74, 0x69, 0x6c, 0x65, 0x5f, 0x63, 0x6f, 0x75, 0x6e, 0x74, 0x20, 0x3e, 0x3d, 0x20
        /*0010*/ 	.byte	0x31, 0x00
	.type		$str$23,@object
	.size		$str$23,(__unnamed_1 - $str$23)
$str$23:
        /*0012*/ 	.byte	0x2f, 0x74, 0x6d, 0x70, 0x2f, 0x63, 0x75, 0x74, 0x6c, 0x61, 0x73, 0x73, 0x5f, 0x73, 0x77, 0x65
        /*0022*/ 	.byte	0x65, 0x70, 0x5f, 0x73, 0x72, 0x63, 0x2f, 0x69, 0x6e, 0x63, 0x6c, 0x75, 0x64, 0x65, 0x2f, 0x63
        /*0032*/ 	.byte	0x75, 0x74, 0x6c, 0x61, 0x73, 0x73, 0x2f, 0x67, 0x65, 0x6d, 0x6d, 0x2f, 0x63, 0x6f, 0x6c, 0x6c
        /*0042*/ 	.byte	0x65, 0x63, 0x74, 0x69, 0x76, 0x65, 0x2f, 0x73, 0x6d, 0x39, 0x30, 0x5f, 0x6d, 0x6d, 0x61, 0x5f
        /*0052*/ 	.byte	0x74, 0x6d, 0x61, 0x5f, 0x67, 0x6d, 0x6d, 0x61, 0x5f, 0x73, 0x73, 0x5f, 0x77, 0x61, 0x72, 0x70
        /*0062*/ 	.byte	0x73, 0x70, 0x65, 0x63, 0x69, 0x61, 0x6c, 0x69, 0x7a, 0x65, 0x64, 0x2e, 0x68, 0x70, 0x70, 0x00
	.type		__unnamed_1,@object
	.size		__unnamed_1,(.L_0 - __unnamed_1)
__unnamed_1:
        /*0072*/ 	.byte	0x76, 0x6f, 0x69, 0x64, 0x20, 0x63, 0x75, 0x74, 0x6c, 0x61, 0x73, 0x73, 0x3a, 0x3a, 0x67, 0x65
        /* <DEDUP_REMOVED lines=178> */
        /*0ba2*/ 	.byte	0x69, 0x74, 0x79, 0x5d, 0x00
.L_0:


//--------------------- .nv.shared._ZN7cutlass13device_kernelINS_4gemm6kernel13GemmUniversalIN4cute5tupleIJiiiiEEENS1_10collective13CollectiveMmaINS1_34MainloopSm90TmaGmmaWarpSpecializedILi3ENS5_IJNS4_1CILi2EEESB_NSA_ILi1EEEEEENS1_35KernelTmaWarpSpecializedCooperativeEEENS5_IJNSA_ILi128EEENSA_ILi256EEESG_EEENS_10tfloat32_tENS5_IJlSC_lEEESJ_SK_NS4_8TiledMMAINS4_8MMA_AtomIJNS4_4SM904GMMA30MMA_64x256x8_F32TF32TF32_SS_TNILNSO_7ScaleInE1ELSQ_1EEEEEENS4_6LayoutINS5_IJSB_SC_SC_EEENS5_IJSC_NSA_ILi0EEESV_EEEEENS5_IJNS4_10UnderscoreESY_SY_EEEEENS4_23SM90_TMA_LOAD_MULTICASTENS4_14ComposedLayoutINS4_7SwizzleILi3ELi4ELi3EEENS4_18smem_ptr_flag_bitsILi32EEENST_INS5_IJNSA_ILi8EEENSA_ILi32EEEEEENS5_IJS18_SC_EEEEEEEvNS4_8identityES11_S1C_vS1D_EENS_8epilogue10collective6detail29Sm90TmaWarpSpecializedAdapterINS1G_15DefaultEpilogueISJ_SK_SK_NS1F_6thread17LinearCombinationISJ_Li1EffLNS1K_9ScaleType4KindE0ELNS_15FloatRoundStyleE2ESJ_EENS1_15EpilogueDefaultEEEEEvvEEEEvNT_6ParamsE --------------------------
	.section	.nv.shared._ZN7cutlass13device_kernelINS_4gemm6kernel13GemmUniversalIN4cute5tupleIJiiiiEEENS1_10collective13CollectiveMmaINS1_34MainloopSm90TmaGmmaWarpSpecializedILi3ENS5_IJNS4_1CILi2EEESB_NSA_ILi1EEEEEENS1_35KernelTmaWarpSpecializedCooperativeEEENS5_IJNSA_ILi128EEENSA_ILi256EEESG_EEENS_10tfloat32_tENS5_IJlSC_lEEESJ_SK_NS4_8TiledMMAINS4_8MMA_AtomIJNS4_4SM904GMMA30MMA_64x256x8_F32TF32TF32_SS_TNILNSO_7ScaleInE1ELSQ_1EEEEEENS4_6LayoutINS5_IJSB_SC_SC_EEENS5_IJSC_NSA_ILi0EEESV_EEEEENS5_IJNS4_10UnderscoreESY_SY_EEEEENS4_23SM90_TMA_LOAD_MULTICASTENS4_14ComposedLayoutINS4_7SwizzleILi3ELi4ELi3EEENS4_18smem_ptr_flag_bitsILi32EEENST_INS5_IJNSA_ILi8EEENSA_ILi32EEEEEENS5_IJS18_SC_EEEEEEEvNS4_8identityES11_S1C_vS1D_EENS_8epilogue10collective6detail29Sm90TmaWarpSpecializedAdapterINS1G_15DefaultEpilogueISJ_SK_SK_NS1F_6thread17LinearCombinationISJ_Li1EffLNS1K_9ScaleType4KindE0ELNS_15FloatRoundStyleE2ESJ_EENS1_15EpilogueDefaultEEEEEvvEEEEvNT_6ParamsE,"aw",@nobits
	.sectionflags	@""
	.align	16
	.zero		1024


//--------------------- .nv.shared.reserved.0     --------------------------
	.section	.nv.shared.reserved.0,"aw",@nobits
	.weak		__nv_reservedSMEM_offset_0_alias
	.size		__nv_reservedSMEM_offset_0_alias, 0, 0
	.other		__nv_reservedSMEM_offset_0_alias,@"STO_CUDA_RESERVED_SHARED STV_DEFAULT"
__nv_reservedSMEM_offset_0_alias:
	.zero		0


//--------------------- .nv.global                --------------------------
	.section	.nv.global,"aw",@nobits
.nv.global:
	.type		_ZN39_INTERNAL_f14c6f69_4_k_cu_7f415fe3_69694cute1_E,@object
	.size		_ZN39_INTERNAL_f14c6f69_4_k_cu_7f415fe3_69694cute1_E,(_ZN39_INTERNAL_f14c6f69_4_k_cu_7f415fe3_69694cuda3std3__45__cpo6cbeginE - _ZN39_INTERNAL_f14c6f69_4_k_cu_7f415fe3_69694cute1_E)
_ZN39_INTERNAL_f14c6f69_4_k_cu_7f415fe3_69694cute1_E:
	.zero		1
	.type		_ZN39_INTERNAL_f14c6f69_4_k_cu_7f415fe3_69694cuda3std3__45__cpo6cbeginE,@object
	.size		_ZN39_INTERNAL_f14c6f69_4_k_cu_7f415fe3_69694cuda3std3__45__cpo6cbeginE,(_ZN39_INTERNAL_f14c6f69_4_k_cu_7f415fe3_69694cuda3std3__48in_placeE - _ZN39_INTERNAL_f14c6f69_4_k_cu_7f415fe3_69694cuda3std3__45__cpo6cbeginE)
_ZN39_INTERNAL_f14c6f69_4_k_cu_7f415fe3_69694cuda3std3__45__cpo6cbeginE:
	.zero		1
	.type		_ZN39_INTERNAL_f14c6f69_4_k_cu_7f415fe3_69694cuda3std3__48in_placeE,@object
	.size		_ZN39_INTERNAL_f14c6f69_4_k_cu_7f415fe3_69694cuda3std3__48in_placeE,(_ZN39_INTERNAL_f14c6f69_4_k_cu_7f415fe3_69694cuda3std6ranges3__45__cpo9iter_moveE - _ZN39_INTERNAL_f14c6f69_4_k_cu_7f415fe3_69694cuda3std3__48in_placeE)
_ZN39_INTERNAL_f14c6f69_4_k_cu_7f415fe3_69694cuda3std3__48in_placeE:
	.zero		1
	.type		_ZN39_INTERNAL_f14c6f69_4_k_cu_7f415fe3_69694cuda3std6ranges3__45__cpo9iter_moveE,@object
	.size		_ZN39_INTERNAL_f14c6f69_4_k_cu_7f415fe3_69694cuda3std6ranges3__45__cpo9iter_moveE,(_ZN39_INTERNAL_f14c6f69_4_k_cu_7f415fe3_69694cuda3std3__45__cpo5beginE - _ZN39_INTERNAL_f14c6f69_4_k_cu_7f415fe3_69694cuda3std6ranges3__45__cpo9iter_moveE)
_ZN39_INTERNAL_f14c6f69_4_k_cu_7f415fe3_69694cuda3std6ranges3__45__cpo9iter_moveE:
	.zero		1
	.type		_ZN39_INTERNAL_f14c6f69_4_k_cu_7f415fe3_69694cuda3std3__45__cpo5beginE,@object
	.size		_ZN39_INTERNAL_f14c6f69_4_k_cu_7f415fe3_69694cuda3std3__45__cpo5beginE,(_ZN39_INTERNAL_f14c6f69_4_k_cu_7f415fe3_69694cuda3std3__441_GLOBAL__N__f14c6f69_4_k_cu_7f415fe3_69696ignoreE - _ZN39_INTERNAL_f14c6f69_4_k_cu_7f415fe3_69694cuda3std3__45__cpo5beginE)
_ZN39_INTERNAL_f14c6f69_4_k_cu_7f415fe3_69694cuda3std3__45__cpo5beginE:
	.zero		1
	.type		_ZN39_INTERNAL_f14c6f69_4_k_cu_7f415fe3_69694cuda3std3__441_GLOBAL__N__f14c6f69_4_k_cu_7f415fe3_69696ignoreE,@object
	.size		_ZN39_INTERNAL_f14c6f69_4_k_cu_7f415fe3_69694cuda3std3__441_GLOBAL__N__f14c6f69_4_k_cu_7f415fe3_69696ignoreE,(_ZN39_INTERNAL_f14c6f69_4_k_cu_7f415fe3_69694cute7productE - _ZN39_INTERNAL_f14c6f69_4_k_cu_7f415fe3_69694cuda3std3__441_GLOBAL__N__f14c6f69_4_k_cu_7f415fe3_69696ignoreE)
_ZN39_INTERNAL_f14c6f69_4_k_cu_7f415fe3_69694cuda3std3__441_GLOBAL__N__f14c6f69_4_k_cu_7f415fe3_69696ignoreE:
	.zero		1
	.type		_ZN39_INTERNAL_f14c6f69_4_k_cu_7f415fe3_69694cute7productE,@object
	.size		_ZN39_INTERNAL_f14c6f69_4_k_cu_7f415fe3_69694cute7productE,(_ZN39_INTERNAL_f14c6f69_4_k_cu_7f415fe3_69694cuda3std3__45__cpo3endE - _ZN39_INTERNAL_f14c6f69_4_k_cu_7f415fe3_69694cute7productE)
_ZN39_INTERNAL_f14c6f69_4_k_cu_7f415fe3_69694cute7productE:
	.zero		1
	.type		_ZN39_INTERNAL_f14c6f69_4_k_cu_7f415fe3_69694cuda3std3__45__cpo3endE,@object
	.size		_ZN39_INTERNAL_f14c6f69_4_k_cu_7f415fe3_69694cuda3std3__45__cpo3endE,(_ZN39_INTERNAL_f14c6f69_4_k_cu_7f415fe3_69694cuda3std3__419piecewise_constructE - _ZN39_INTERNAL_f14c6f69_4_k_cu_7f415fe3_69694cuda3std3__45__cpo3endE)
_ZN39_INTERNAL_f14c6f69_4_k_cu_7f415fe3_69694cuda3std3__45__cpo3endE:
	.zero		1
	.type		_ZN39_INTERNAL_f14c6f69_4_k_cu_7f415fe3_69694cuda3std3__419piecewise_constructE,@object
	.size		_ZN39_INTERNAL_f14c6f69_4_k_cu_7f415fe3_69694cuda3std3__419piecewise_constructE,(_ZN39_INTERNAL_f14c6f69_4_k_cu_7f415fe3_69694cuda3std3__45__cpo4cendE - _ZN39_INTERNAL_f14c6f69_4_k_cu_7f415fe3_69694cuda3std3__419piecewise_constructE)
_ZN39_INTERNAL_f14c6f69_4_k_cu_7f415fe3_69694cuda3std3__419piecewise_constructE:
	.zero		1
	.type		_ZN39_INTERNAL_f14c6f69_4_k_cu_7f415fe3_69694cuda3std3__45__cpo4cendE,@object
	.size		_ZN39_INTERNAL_f14c6f69_4_k_cu_7f415fe3_69694cuda3std3__45__cpo4cendE,(_ZN39_INTERNAL_f14c6f69_4_k_cu_7f415fe3_69694cuda3std6ranges3__45__cpo4swapE - _ZN39_INTERNAL_f14c6f69_4_k_cu_7f415fe3_69694cuda3std3__45__cpo4cendE)
_ZN39_INTERNAL_f14c6f69_4_k_cu_7f415fe3_69694cuda3std3__45__cpo4cendE:
	.zero		1
	.type		_ZN39_INTERNAL_f14c6f69_4_k_cu_7f415fe3_69694cuda3std6ranges3__45__cpo4swapE,@object
	.size		_ZN39_INTERNAL_f14c6f69_4_k_cu_7f415fe3_69694cuda3std6ranges3__45__cpo4swapE,(.L_8 - _ZN39_INTERNAL_f14c6f69_4_k_cu_7f415fe3_69694cuda3std6ranges3__45__cpo4swapE)
_ZN39_INTERNAL_f14c6f69_4_k_cu_7f415fe3_69694cuda3std6ranges3__45__cpo4swapE:
	.zero		1
.L_8:


//--------------------- .nv.constant0._ZN7cutlass13device_kernelINS_4gemm6kernel13GemmUniversalIN4cute5tupleIJiiiiEEENS1_10collective13CollectiveMmaINS1_34MainloopSm90TmaGmmaWarpSpecializedILi3ENS5_IJNS4_1CILi2EEESB_NSA_ILi1EEEEEENS1_35KernelTmaWarpSpecializedCooperativeEEENS5_IJNSA_ILi128EEENSA_ILi256EEESG_EEENS_10tfloat32_tENS5_IJlSC_lEEESJ_SK_NS4_8TiledMMAINS4_8MMA_AtomIJNS4_4SM904GMMA30MMA_64x256x8_F32TF32TF32_SS_TNILNSO_7ScaleInE1ELSQ_1EEEEEENS4_6LayoutINS5_IJSB_SC_SC_EEENS5_IJSC_NSA_ILi0EEESV_EEEEENS5_IJNS4_10UnderscoreESY_SY_EEEEENS4_23SM90_TMA_LOAD_MULTICASTENS4_14ComposedLayoutINS4_7SwizzleILi3ELi4ELi3EEENS4_18smem_ptr_flag_bitsILi32EEENST_INS5_IJNSA_ILi8EEENSA_ILi32EEEEEENS5_IJS18_SC_EEEEEEEvNS4_8identityES11_S1C_vS1D_EENS_8epilogue10collective6detail29Sm90TmaWarpSpecializedAdapterINS1G_15DefaultEpilogueISJ_SK_SK_NS1F_6thread17LinearCombinationISJ_Li1EffLNS1K_9ScaleType4KindE0ELNS_15FloatRoundStyleE2ESJ_EENS1_15EpilogueDefaultEEEEEvvEEEEvNT_6ParamsE --------------------------
	.section	.nv.constant0._ZN7cutlass13device_kernelINS_4gemm6kernel13GemmUniversalIN4cute5tupleIJiiiiEEENS1_10collective13CollectiveMmaINS1_34MainloopSm90TmaGmmaWarpSpecializedILi3ENS5_IJNS4_1CILi2EEESB_NSA_ILi1EEEEEENS1_35KernelTmaWarpSpecializedCooperativeEEENS5_IJNSA_ILi128EEENSA_ILi256EEESG_EEENS_10tfloat32_tENS5_IJlSC_lEEESJ_SK_NS4_8TiledMMAINS4_8MMA_AtomIJNS4_4SM904GMMA30MMA_64x256x8_F32TF32TF32_SS_TNILNSO_7ScaleInE1ELSQ_1EEEEEENS4_6LayoutINS5_IJSB_SC_SC_EEENS5_IJSC_NSA_ILi0EEESV_EEEEENS5_IJNS4_10UnderscoreESY_SY_EEEEENS4_23SM90_TMA_LOAD_MULTICASTENS4_14ComposedLayoutINS4_7SwizzleILi3ELi4ELi3EEENS4_18smem_ptr_flag_bitsILi32EEENST_INS5_IJNSA_ILi8EEENSA_ILi32EEEEEENS5_IJS18_SC_EEEEEEEvNS4_8identityES11_S1C_vS1D_EENS_8epilogue10collective6detail29Sm90TmaWarpSpecializedAdapterINS1G_15DefaultEpilogueISJ_SK_SK_NS1F_6thread17LinearCombinationISJ_Li1EffLNS1K_9ScaleType4KindE0ELNS_15FloatRoundStyleE2ESJ_EENS1_15EpilogueDefaultEEEEEvvEEEEvNT_6ParamsE,"a",@progbits
	.sectionflags	@""
	.align	4
.nv.constant0._ZN7cutlass13device_kernelINS_4gemm6kernel13GemmUniversalIN4cute5tupleIJiiiiEEENS1_10collective13CollectiveMmaINS1_34MainloopSm90TmaGmmaWarpSpecializedILi3ENS5_IJNS4_1CILi2EEESB_NSA_ILi1EEEEEENS1_35KernelTmaWarpSpecializedCooperativeEEENS5_IJNSA_ILi128EEENSA_ILi256EEESG_EEENS_10tfloat32_tENS5_IJlSC_lEEESJ_SK_NS4_8TiledMMAINS4_8MMA_AtomIJNS4_4SM904GMMA30MMA_64x256x8_F32TF32TF32_SS_TNILNSO_7ScaleInE1ELSQ_1EEEEEENS4_6LayoutINS5_IJSB_SC_SC_EEENS5_IJSC_NSA_ILi0EEESV_EEEEENS5_IJNS4_10UnderscoreESY_SY_EEEEENS4_23SM90_TMA_LOAD_MULTICASTENS4_14ComposedLayoutINS4_7SwizzleILi3ELi4ELi3EEENS4_18smem_ptr_flag_bitsILi32EEENST_INS5_IJNSA_ILi8EEENSA_ILi32EEEEEENS5_IJS18_SC_EEEEEEEvNS4_8identityES11_S1C_vS1D_EENS_8epilogue10collective6detail29Sm90TmaWarpSpecializedAdapterINS1G_15DefaultEpilogueISJ_SK_SK_NS1F_6thread17LinearCombinationISJ_Li1EffLNS1K_9ScaleType4KindE0ELNS_15FloatRoundStyleE2ESJ_EENS1_15EpilogueDefaultEEEEEvvEEEEvNT_6ParamsE:
	.zero		1664


//--------------------- SYMBOLS --------------------------

	.type		.nv.reservedSmem.offset0,@object
	.size		.nv.reservedSmem.offset0,0x4
	.type		__assertfail,@function
